	.target	sm_90a

	.elftype	@"ET_EXEC"


//--------------------- .note.nv.tkinfo           --------------------------
	.section	.note.nv.tkinfo,"",@"SHT_NOTE"
	.sectionflags	@"SHF_NOTE_NV_TKINFO"
	.tkinfo
        /*0018*/ 	.word	0x00000002
        /*0030*/ 	.string	""
        /*0030*/ 	.string	"ptxas"
        /*0030*/ 	.string	"Cuda compilation tools, release 13.0, V13.0.88"
        /*0030*/ 	.string	"Build cuda_13.0.r13.0/compiler.36424714_0"
        /*0030*/ 	.string	"-arch sm_90a -m 64 "



//--------------------- .note.nv.cuinfo           --------------------------
	.section	.note.nv.cuinfo,"",@"SHT_NOTE"
	.sectionflags	@"SHF_NOTE_NV_CUINFO"
        /*0018*/ 	.short	0x0002
        /*001a*/ 	.short	0x005a
        /*001c*/ 	.short	0x0082
	.zero		2


//--------------------- .nv.info                  --------------------------
	.section	.nv.info,"",@"SHT_CUDA_INFO"
	.align	4


	//----- nvinfo : EIATTR_REGCOUNT
	.align		4
        /*0000*/ 	.byte	0x04, 0x2f
        /*0002*/ 	.short	(.L_12 - .L_11)
	.align		4
.L_11:
        /*0004*/ 	.word	index@(_ZN7cutlass13device_kernelINS_4gemm6kernel13GemmUniversalIN4cute5tupleIJiiiiEEENS1_10collective13CollectiveMmaINS1_37MainloopSm90TmaGmmaWarpSpecializedFP8ILi4ENS5_IJNS4_1CILi1EEENSA_ILi2EEESB_EEENS1_35KernelTmaWarpSpecializedCooperativeEEENS5_IJNSA_ILi256EEENSA_ILi128EEESH_EEENS_12float_e4m3_tENS5_IJlSB_lEEESJ_SK_NS4_8TiledMMAINS4_8MMA_AtomIJNS4_4SM904GMMA31MMA_64x128x32_F32E4M3E4M3_SS_TNILNSO_7ScaleInE1ELSQ_1EEEEEENS4_6LayoutINS5_IJSC_SB_SB_EEENS5_IJSB_NSA_ILi0EEESV_EEEEENS5_IJNS4_10UnderscoreESY_SY_EEEEENS4_23SM90_TMA_LOAD_MULTICASTENS4_14ComposedLayoutINS4_7SwizzleILi3ELi4ELi3EEENS4_18smem_ptr_flag_bitsILi8EEENST_INS5_IJNSA_ILi8EEESH_EEENS5_IJSH_SB_EEEEEEEvNS4_8identityENS4_13SM90_TMA_LOADES1B_vS1C_EENS_8epilogue10collective6detail29Sm90TmaWarpSpecializedAdapterINS1G_15DefaultEpilogueISJ_SK_SK_NS1F_6thread17LinearCombinationISJ_Li1EffLNS1K_9ScaleType4KindE0ELNS_15FloatRoundStyleE2ESJ_EENS1_15EpilogueDefaultEEEEEvvEEEEvNT_6ParamsE)
        /*0008*/ 	.word	0x000000a8


	//----- nvinfo : EIATTR_FRAME_SIZE
	.align		4
.L_12:
        /*000c*/ 	.byte	0x04, 0x11
        /*000e*/ 	.short	(.L_14 - .L_13)
	.align		4
.L_13:
        /*0010*/ 	.word	index@(_ZN7cutlass13device_kernelINS_4gemm6kernel13GemmUniversalIN4cute5tupleIJiiiiEEENS1_10collective13CollectiveMmaINS1_37MainloopSm90TmaGmmaWarpSpecializedFP8ILi4ENS5_IJNS4_1CILi1EEENSA_ILi2EEESB_EEENS1_35KernelTmaWarpSpecializedCooperativeEEENS5_IJNSA_ILi256EEENSA_ILi128EEESH_EEENS_12float_e4m3_tENS5_IJlSB_lEEESJ_SK_NS4_8TiledMMAINS4_8MMA_AtomIJNS4_4SM904GMMA31MMA_64x128x32_F32E4M3E4M3_SS_TNILNSO_7ScaleInE1ELSQ_1EEEEEENS4_6LayoutINS5_IJSC_SB_SB_EEENS5_IJSB_NSA_ILi0EEESV_EEEEENS5_IJNS4_10UnderscoreESY_SY_EEEEENS4_23SM90_TMA_LOAD_MULTICASTENS4_14ComposedLayoutINS4_7SwizzleILi3ELi4ELi3EEENS4_18smem_ptr_flag_bitsILi8EEENST_INS5_IJNSA_ILi8EEESH_EEENS5_IJSH_SB_EEEEEEEvNS4_8identityENS4_13SM90_TMA_LOADES1B_vS1C_EENS_8epilogue10collective6detail29Sm90TmaWarpSpecializedAdapterINS1G_15DefaultEpilogueISJ_SK_SK_NS1F_6thread17LinearCombinationISJ_Li1EffLNS1K_9ScaleType4KindE0ELNS_15FloatRoundStyleE2ESJ_EENS1_15EpilogueDefaultEEEEEvvEEEEvNT_6ParamsE)
        /*0014*/ 	.word	0x000000f8


	//----- nvinfo : EIATTR_MIN_STACK_SIZE
	.align		4
.L_14:
        /*0018*/ 	.byte	0x04, 0x12
        /*001a*/ 	.short	(.L_16 - .L_15)
	.align		4
.L_15:
        /*001c*/ 	.word	index@(_ZN7cutlass13device_kernelINS_4gemm6kernel13GemmUniversalIN4cute5tupleIJiiiiEEENS1_10collective13CollectiveMmaINS1_37MainloopSm90TmaGmmaWarpSpecializedFP8ILi4ENS5_IJNS4_1CILi1EEENSA_ILi2EEESB_EEENS1_35KernelTmaWarpSpecializedCooperativeEEENS5_IJNSA_ILi256EEENSA_ILi128EEESH_EEENS_12float_e4m3_tENS5_IJlSB_lEEESJ_SK_NS4_8TiledMMAINS4_8MMA_AtomIJNS4_4SM904GMMA31MMA_64x128x32_F32E4M3E4M3_SS_TNILNSO_7ScaleInE1ELSQ_1EEEEEENS4_6LayoutINS5_IJSC_SB_SB_EEENS5_IJSB_NSA_ILi0EEESV_EEEEENS5_IJNS4_10UnderscoreESY_SY_EEEEENS4_23SM90_TMA_LOAD_MULTICASTENS4_14ComposedLayoutINS4_7SwizzleILi3ELi4ELi3EEENS4_18smem_ptr_flag_bitsILi8EEENST_INS5_IJNSA_ILi8EEESH_EEENS5_IJSH_SB_EEEEEEEvNS4_8identityENS4_13SM90_TMA_LOADES1B_vS1C_EENS_8epilogue10collective6detail29Sm90TmaWarpSpecializedAdapterINS1G_15DefaultEpilogueISJ_SK_SK_NS1F_6thread17LinearCombinationISJ_Li1EffLNS1K_9ScaleType4KindE0ELNS_15FloatRoundStyleE2ESJ_EENS1_15EpilogueDefaultEEEEEvvEEEEvNT_6ParamsE)
        /*0020*/ 	.word	0x000000f8
.L_16:


//--------------------- .nv.compat                --------------------------
	.section	.nv.compat,"",@"SHT_CUDA_COMPAT_INFO"
	.align	4
        /*0000*/ 	.byte	0x02, 0x09, 0x01, 0x00, 0x02, 0x02, 0x04, 0x00, 0x02, 0x05, 0x05, 0x00, 0x03, 0x07, 0x01, 0x01
        /*0010*/ 	.byte	0x02, 0x03, 0x01, 0x00, 0x02, 0x06, 0x01, 0x00, 0x04, 0x0b, 0x08, 0x00, 0x00, 0x00, 0x00, 0x00
        /*0020*/ 	.byte	0x00, 0x00, 0x00, 0x00


//--------------------- .nv.info._ZN7cutlass13device_kernelINS_4gemm6kernel13GemmUniversalIN4cute5tupleIJiiiiEEENS1_10collective13CollectiveMmaINS1_37MainloopSm90TmaGmmaWarpSpecializedFP8ILi4ENS5_IJNS4_1CILi1EEENSA_ILi2EEESB_EEENS1_35KernelTmaWarpSpecializedCooperativeEEENS5_IJNSA_ILi256EEENSA_ILi128EEESH_EEENS_12float_e4m3_tENS5_IJlSB_lEEESJ_SK_NS4_8TiledMMAINS4_8MMA_AtomIJNS4_4SM904GMMA31MMA_64x128x32_F32E4M3E4M3_SS_TNILNSO_7ScaleInE1ELSQ_1EEEEEENS4_6LayoutINS5_IJSC_SB_SB_EEENS5_IJSB_NSA_ILi0EEESV_EEEEENS5_IJNS4_10UnderscoreESY_SY_EEEEENS4_23SM90_TMA_LOAD_MULTICASTENS4_14ComposedLayoutINS4_7SwizzleILi3ELi4ELi3EEENS4_18smem_ptr_flag_bitsILi8EEENST_INS5_IJNSA_ILi8EEESH_EEENS5_IJSH_SB_EEEEEEEvNS4_8identityENS4_13SM90_TMA_LOADES1B_vS1C_EENS_8epilogue10collective6detail29Sm90TmaWarpSpecializedAdapterINS1G_15DefaultEpilogueISJ_SK_SK_NS1F_6thread17LinearCombinationISJ_Li1EffLNS1K_9ScaleType4KindE0ELNS_15FloatRoundStyleE2ESJ_EENS1_15EpilogueDefaultEEEEEvvEEEEvNT_6ParamsE --------------------------
	.section	.nv.info._ZN7cutlass13device_kernelINS_4gemm6kernel13GemmUniversalIN4cute5tupleIJiiiiEEENS1_10collective13CollectiveMmaINS1_37MainloopSm90TmaGmmaWarpSpecializedFP8ILi4ENS5_IJNS4_1CILi1EEENSA_ILi2EEESB_EEENS1_35KernelTmaWarpSpecializedCooperativeEEENS5_IJNSA_ILi256EEENSA_ILi128EEESH_EEENS_12float_e4m3_tENS5_IJlSB_lEEESJ_SK_NS4_8TiledMMAINS4_8MMA_AtomIJNS4_4SM904GMMA31MMA_64x128x32_F32E4M3E4M3_SS_TNILNSO_7ScaleInE1ELSQ_1EEEEEENS4_6LayoutINS5_IJSC_SB_SB_EEENS5_IJSB_NSA_ILi0EEESV_EEEEENS5_IJNS4_10UnderscoreESY_SY_EEEEENS4_23SM90_TMA_LOAD_MULTICASTENS4_14ComposedLayoutINS4_7SwizzleILi3ELi4ELi3EEENS4_18smem_ptr_flag_bitsILi8EEENST_INS5_IJNSA_ILi8EEESH_EEENS5_IJSH_SB_EEEEEEEvNS4_8identityENS4_13SM90_TMA_LOADES1B_vS1C_EENS_8epilogue10collective6detail29Sm90TmaWarpSpecializedAdapterINS1G_15DefaultEpilogueISJ_SK_SK_NS1F_6thread17LinearCombinationISJ_Li1EffLNS1K_9ScaleType4KindE0ELNS_15FloatRoundStyleE2ESJ_EENS1_15EpilogueDefaultEEEEEvvEEEEvNT_6ParamsE,"",@"SHT_CUDA_INFO"
	.sectionflags	@""
	.align	4


	//----- nvinfo : EIATTR_CUDA_API_VERSION
	.align		4
        /*0000*/ 	.byte	0x04, 0x37
        /*0002*/ 	.short	(.L_18 - .L_17)
.L_17:
        /*0004*/ 	.word	0x00000082


	//----- nvinfo : EIATTR_KPARAM_INFO
	.align		4
.L_18:
        /*0008*/ 	.byte	0x04, 0x17
        /*000a*/ 	.short	(.L_20 - .L_19)
.L_19:
        /*000c*/ 	.word	0x00000000
        /*0010*/ 	.short	0x0000
        /*0012*/ 	.short	0x0070
        /*0014*/ 	.byte	0x00, 0xf0, 0x01, 0x10


	//----- nvinfo : EIATTR_SPARSE_MMA_MASK
	.align		4
.L_20:
        /*0018*/ 	.byte	0x03, 0x50
        /*001a*/ 	.short	0x0000


	//----- nvinfo : EIATTR_MAXREG_COUNT
	.align		4
        /*001c*/ 	.byte	0x03, 0x1b
        /*001e*/ 	.short	0x00a8


	//----- nvinfo : EIATTR_NUM_BARRIERS
	.align		4
        /*0020*/ 	.byte	0x02, 0x4c
        /*0022*/ 	.byte	0x01
	.zero		1


	//----- nvinfo : EIATTR_ANNOTATIONS
	.align		4
        /*0024*/ 	.byte	0x04, 0x55
        /*0026*/ 	.short	(.L_22 - .L_21)


	//   ....[0]....
.L_21:
        /*0028*/ 	.word	0x00000001
        /*002c*/ 	.byte	0x70, 0x06, 0x00, 0x00, 0x01, 0x00, 0x00, 0x00, 0xa0, 0x08, 0x00, 0x00, 0x01, 0x00, 0x00, 0x00
        /* <DEDUP_REMOVED lines=188> */
        /*0bfc*/ 	.byte	0xc0, 0x05, 0x01, 0x00, 0x01, 0x00, 0x00, 0x00, 0x10, 0x06, 0x01, 0x00


	//----- nvinfo : EIATTR_MERCURY_ISA_VERSION
	.align		4
.L_22:
        /*0c08*/ 	.byte	0x03, 0x5f
        /*0c0a*/ 	.short	0x0101


	//----- nvinfo : EIATTR_INT_WARP_WIDE_INSTR_OFFSETS
	.align		4
        /*0c0c*/ 	.byte	0x04, 0x31
        /*0c0e*/ 	.short	(.L_24 - .L_23)


	//   ....[0]....
.L_23:
        /*0c10*/ 	.word	0x00000530


	//   ....[1]....
        /*0c14*/ 	.word	0x00000550


	//   ....[2]....
        /*0c18*/ 	.word	0x000006a0


	//   ....[3]....
        /*0c1c*/ 	.word	0x000053c0


	//----- nvinfo : EIATTR_COOP_GROUP_MASK_REGIDS
	.align		4
.L_24:
        /*0c20*/ 	.byte	0x04, 0x29
        /*0c22*/ 	.short	(.L_26 - .L_25)


	//   ....[0]....
.L_25:
        /*0c24*/ 	.word	0xffffffff


	//   ....[1]....
        /*0c28*/ 	.word	0xffffffff


	//   ....[2]....
        /*0c2c*/ 	.word	0xffffffff


	//   ....[3]....
        /*0c30*/ 	.word	0xffffffff


	//   ....[4]....
        /*0c34*/ 	.word	0xffffffff


	//   ....[5]....
        /*0c38*/ 	.word	0xffffffff


	//----- nvinfo : EIATTR_COOP_GROUP_INSTR_OFFSETS
	.align		4
.L_26:
        /*0c3c*/ 	.byte	0x04, 0x28
        /*0c3e*/ 	.short	(.L_28 - .L_27)


	//   ....[0]....
.L_27:
        /*0c40*/ 	.word	0x00000070


	//   ....[1]....
        /*0c44*/ 	.word	0x00000080


	//   ....[2]....
        /*0c48*/ 	.word	0x000001a0


	//   ....[3]....
        /*0c4c*/ 	.word	0x000003c0


	//   ....[4]....
        /*0c50*/ 	.word	0x000007b0


	//   ....[5]....
        /*0c54*/ 	.word	0x00001530


	//----- nvinfo : EIATTR_REG_RECONFIG
	.align		4
.L_28:
        /*0c58*/ 	.byte	0x01, 0x54
	.zero		2


	//----- nvinfo : EIATTR_MBARRIER_INSTR_OFFSETS
	.align		4
        /*0c5c*/ 	.byte	0x04, 0x39
        /*0c5e*/ 	.short	(.L_30 - .L_29)


	//   ....[0]....
.L_29:
        /*0c60*/ 	.word	0x00000320
        /*0c64*/ 	.word	0x000000ff
        /*0c68*/ 	.word	0x00000000
        /*0c6c*/ 	.short	0x0100
        /*0c6e*/ 	.byte	0x09
	.zero		1


	//   ....[1]....
        /*0c70*/ 	.word	0x00000330
        /*0c74*/ 	.word	0x000000ff
        /*0c78*/ 	.word	0x00000020
        /*0c7c*/ 	.short	0x0100
        /*0c7e*/ 	.byte	0x09
	.zero		1


	//   ....[2]....
        /*0c80*/ 	.word	0x00000340
        /*0c84*/ 	.word	0x000000ff
        /*0c88*/ 	.word	0x00000008
        /*0c8c*/ 	.short	0x0100
        /*0c8e*/ 	.byte	0x09
	.zero		1


	//   ....[3]....
        /*0c90*/ 	.word	0x00000350
        /*0c94*/ 	.word	0x000000ff
        /*0c98*/ 	.word	0x00000028
        /*0c9c*/ 	.short	0x0100
        /*0c9e*/ 	.byte	0x09
	.zero		1


	//   ....[4]....
        /*0ca0*/ 	.word	0x00000360
        /*0ca4*/ 	.word	0x000000ff
        /*0ca8*/ 	.word	0x00000010
        /*0cac*/ 	.short	0x0100
        /*0cae*/ 	.byte	0x09
	.zero		1


	//   ....[5]....
        /*0cb0*/ 	.word	0x00000370
        /*0cb4*/ 	.word	0x000000ff
        /*0cb8*/ 	.word	0x00000030
        /*0cbc*/ 	.short	0x0100
        /*0cbe*/ 	.byte	0x09
	.zero		1


	//   ....[6]....
        /*0cc0*/ 	.word	0x00000380
        /*0cc4*/ 	.word	0x000000ff
        /*0cc8*/ 	.word	0x00000018
        /*0ccc*/ 	.short	0x0100
        /*0cce*/ 	.byte	0x09
	.zero		1


	//   ....[7]....
        /*0cd0*/ 	.word	0x00000390
        /*0cd4*/ 	.word	0x000000ff
        /*0cd8*/ 	.word	0x00000038
        /*0cdc*/ 	.short	0x0100
        /*0cde*/ 	.byte	0x09
	.zero		1


	//   ....[8]....
        /*0ce0*/ 	.word	0x00000730
        /*0ce4*/ 	.word	0x000000ff
        /*0ce8*/ 	.word	0x00000050
        /*0cec*/ 	.short	0x0100
        /*0cee*/ 	.byte	0x06
	.zero		1


	//   ....[9]....
        /*0cf0*/ 	.word	0x00000760
        /*0cf4*/ 	.word	0x000000ff
        /*0cf8*/ 	.word	0x00000058
        /*0cfc*/ 	.short	0x0100
        /*0cfe*/ 	.byte	0x06
	.zero		1


	//   ....[10]....
        /*0d00*/ 	.word	0x00001d30
        /*0d04*/ 	.word	0x000000ff
        /*0d08*/ 	.word	0x00000000
        /*0d0c*/ 	.short	0x010a
        /*0d0e*/ 	.byte	0x06
	.zero		1


	//   ....[11]....
        /*0d10*/ 	.word	0x00001d70
        /*0d14*/ 	.word	0x000000ff
        /*0d18*/ 	.word	0x00000000
        /*0d1c*/ 	.short	0x010a
        /*0d1e*/ 	.byte	0x06
	.zero		1


	//   ....[12]....
        /*0d20*/ 	.word	0x000030e0
        /*0d24*/ 	.word	0x000000ff
        /*0d28*/ 	.word	0x00000000
        /*0d2c*/ 	.short	0x010a
        /*0d2e*/ 	.byte	0x10
	.zero		1


	//   ....[13]....
        /*0d30*/ 	.word	0x00003120
        /*0d34*/ 	.word	0x000000ff
        /*0d38*/ 	.word	0x00000000
        /*0d3c*/ 	.short	0x010a
        /*0d3e*/ 	.byte	0x10
	.zero		1


	//   ....[14]....
        /*0d40*/ 	.word	0x000042c0
        /*0d44*/ 	.word	0x000000e5
        /*0d48*/ 	.word	0x00000000
        /*0d4c*/ 	.short	0x0101
        /*0d4e*/ 	.byte	0x3f
	.zero		1


	//   ....[15]....
        /*0d50*/ 	.word	0x00005480
        /*0d54*/ 	.word	0x00000018
        /*0d58*/ 	.word	0x00000000
        /*0d5c*/ 	.short	0x0101
        /*0d5e*/ 	.byte	0x3f
	.zero		1


	//   ....[16]....
        /*0d60*/ 	.word	0x0000f800
        /*0d64*/ 	.word	0x00000005
        /*0d68*/ 	.word	0x00000020
        /*0d6c*/ 	.short	0x010a
        /*0d6e*/ 	.byte	0x3f
	.zero		1


	//   ....[17]....
        /*0d70*/ 	.word	0x0000fc50
        /*0d74*/ 	.word	0x00000003
        /*0d78*/ 	.word	0x00000058
        /*0d7c*/ 	.short	0x0101
        /*0d7e*/ 	.byte	0x3f
	.zero		1


	//   ....[18]....
        /*0d80*/ 	.word	0x00010360
        /*0d84*/ 	.word	0x00000005
        /*0d88*/ 	.word	0x00000000
        /*0d8c*/ 	.short	0x010a
        /*0d8e*/ 	.byte	0x3f
	.zero		1


	//   ....[19]....
        /*0d90*/ 	.word	0x000103e0
        /*0d94*/ 	.word	0x00000007
        /*0d98*/ 	.word	0x00000000
        /*0d9c*/ 	.short	0x010a
        /*0d9e*/ 	.byte	0x3f
	.zero		1


	//   ....[20]....
        /*0da0*/ 	.word	0x00010470
        /*0da4*/ 	.word	0x00000006
        /*0da8*/ 	.word	0x00000000
        /*0dac*/ 	.short	0x010a
        /*0dae*/ 	.byte	0x3f
	.zero		1


	//   ....[21]....
        /*0db0*/ 	.word	0x00010500
        /*0db4*/ 	.word	0x00000003
        /*0db8*/ 	.word	0x00000000
        /*0dbc*/ 	.short	0x010a
        /*0dbe*/ 	.byte	0x3f
	.zero		1


	//   ....[22]....
        /*0dc0*/ 	.word	0x00010570
        /*0dc4*/ 	.word	0x00000003
        /*0dc8*/ 	.word	0x00000000
        /*0dcc*/ 	.short	0x010a
        /*0dce*/ 	.byte	0x3f
	.zero		1


	//   ....[23]....
        /*0dd0*/ 	.word	0x000105e0
        /*0dd4*/ 	.word	0x00000000
        /*0dd8*/ 	.word	0x00000000
        /*0ddc*/ 	.short	0x010a
        /*0dde*/ 	.byte	0x3f
	.zero		1


	//   ....[24]....
        /*0de0*/ 	.word	0x000106c0
        /*0de4*/ 	.word	0x00000005
        /*0de8*/ 	.word	0x00000020
        /*0dec*/ 	.short	0x010a
        /*0dee*/ 	.byte	0x3f
	.zero		1


	//   ....[25]....
        /*0df0*/ 	.word	0x00010790
        /*0df4*/ 	.word	0x00000005
        /*0df8*/ 	.word	0x00000000
        /*0dfc*/ 	.short	0x010a
        /*0dfe*/ 	.byte	0x3f
	.zero		1


	//   ....[26]....
        /*0e00*/ 	.word	0x000107e0
        /*0e04*/ 	.word	0x00000007
        /*0e08*/ 	.word	0x00000000
        /*0e0c*/ 	.short	0x010a
        /*0e0e*/ 	.byte	0x3f
	.zero		1


	//   ....[27]....
        /*0e10*/ 	.word	0x00010830
        /*0e14*/ 	.word	0x00000006
        /*0e18*/ 	.word	0x00000000
        /*0e1c*/ 	.short	0x010a
        /*0e1e*/ 	.byte	0x3f
	.zero		1


	//----- nvinfo : EIATTR_NUM_MBARRIERS
	.align		4
.L_30:
        /*0e20*/ 	.byte	0x03, 0x38
        /*0e22*/ 	.short	0x000a


	//----- nvinfo : EIATTR_EXIT_INSTR_OFFSETS
	.align		4
        /*0e24*/ 	.byte	0x04, 0x1c
        /*0e26*/ 	.short	(.L_32 - .L_31)


	//   ....[0]....
.L_31:
        /*0e28*/ 	.word	0x00000940


	//   ....[1]....
        /*0e2c*/ 	.word	0x000011d0


	//   ....[2]....
        /*0e30*/ 	.word	0x0000eef0


	//   ....[3]....
        /*0e34*/ 	.word	0x0000f480


	//   ....[4]....
        /*0e38*/ 	.word	0x00010550


	//----- nvinfo : EIATTR_MAX_THREADS
	.align		4
.L_32:
        /*0e3c*/ 	.byte	0x04, 0x05
        /*0e3e*/ 	.short	(.L_34 - .L_33)
.L_33:
        /*0e40*/ 	.word	0x00000180
        /*0e44*/ 	.word	0x00000001
        /*0e48*/ 	.word	0x00000001


	//----- nvinfo : EIATTR_CRS_STACK_SIZE
	.align		4
.L_34:
        /*0e4c*/ 	.byte	0x04, 0x1e
        /*0e4e*/ 	.short	(.L_36 - .L_35)
.L_35:
        /*0e50*/ 	.word	0x00000000


	//----- nvinfo : EIATTR_CBANK_PARAM_SIZE
	.align		4
.L_36:
        /*0e54*/ 	.byte	0x03, 0x19
        /*0e56*/ 	.short	0x0470


	//----- nvinfo : EIATTR_PARAM_CBANK
	.align		4
        /*0e58*/ 	.byte	0x04, 0x0a
        /*0e5a*/ 	.short	(.L_38 - .L_37)
	.align		4
.L_37:
        /*0e5c*/ 	.word	index@(.nv.constant0._ZN7cutlass13device_kernelINS_4gemm6kernel13GemmUniversalIN4cute5tupleIJiiiiEEENS1_10collective13CollectiveMmaINS1_37MainloopSm90TmaGmmaWarpSpecializedFP8ILi4ENS5_IJNS4_1CILi1EEENSA_ILi2EEESB_EEENS1_35KernelTmaWarpSpecializedCooperativeEEENS5_IJNSA_ILi256EEENSA_ILi128EEESH_EEENS_12float_e4m3_tENS5_IJlSB_lEEESJ_SK_NS4_8TiledMMAINS4_8MMA_AtomIJNS4_4SM904GMMA31MMA_64x128x32_F32E4M3E4M3_SS_TNILNSO_7ScaleInE1ELSQ_1EEEEEENS4_6LayoutINS5_IJSC_SB_SB_EEENS5_IJSB_NSA_ILi0EEESV_EEEEENS5_IJNS4_10UnderscoreESY_SY_EEEEENS4_23SM90_TMA_LOAD_MULTICASTENS4_14ComposedLayoutINS4_7SwizzleILi3ELi4ELi3EEENS4_18smem_ptr_flag_bitsILi8EEENST_INS5_IJNSA_ILi8EEESH_EEENS5_IJSH_SB_EEEEEEEvNS4_8identityENS4_13SM90_TMA_LOADES1B_vS1C_EENS_8epilogue10collective6detail29Sm90TmaWarpSpecializedAdapterINS1G_15DefaultEpilogueISJ_SK_SK_NS1F_6thread17LinearCombinationISJ_Li1EffLNS1K_9ScaleType4KindE0ELNS_15FloatRoundStyleE2ESJ_EENS1_15EpilogueDefaultEEEEEvvEEEEvNT_6ParamsE)
        /*0e60*/ 	.short	0x0210
        /*0e62*/ 	.short	0x0470


	//----- nvinfo : EIATTR_SW_WAR
	.align		4
.L_38:
        /*0e64*/ 	.byte	0x04, 0x36
        /*0e66*/ 	.short	(.L_40 - .L_39)
.L_39:
        /*0e68*/ 	.word	0x00000008
.L_40:


//--------------------- .nv.callgraph             --------------------------
	.section	.nv.callgraph,"",@"SHT_CUDA_CALLGRAPH"
	.align	4
	.sectionentsize	8
	.align		4
        /*0000*/ 	.word	0x00000000
	.align		4
        /*0004*/ 	.word	0xffffffff
	.align		4
        /*0008*/ 	.word	0x00000000
	.align		4
        /*000c*/ 	.word	0xfffffffe
	.align		4
        /*0010*/ 	.word	0x00000000
	.align		4
        /*0014*/ 	.word	0xfffffffd
	.align		4
        /*0018*/ 	.word	0x00000000
	.align		4
        /*001c*/ 	.word	0xfffffffc


//--------------------- .nv.constant4             --------------------------
	.section	.nv.constant4,"a",@progbits
	.align	8
	.align		8
.nv.constant4:
        /*0000*/ 	.dword	_ZN39_INTERNAL_101b79f2_4_k_cu_00b9d695_46794cuda3std3__45__cpo5beginE
	.align		8
        /*0008*/ 	.dword	_ZN39_INTERNAL_101b79f2_4_k_cu_00b9d695_46794cuda3std3__45__cpo3endE
	.align		8
        /*0010*/ 	.dword	_ZN39_INTERNAL_101b79f2_4_k_cu_00b9d695_46794cuda3std3__45__cpo6cbeginE
	.align		8
        /*0018*/ 	.dword	_ZN39_INTERNAL_101b79f2_4_k_cu_00b9d695_46794cuda3std3__45__cpo4cendE
	.align		8
        /*0020*/ 	.dword	_ZN39_INTERNAL_101b79f2_4_k_cu_00b9d695_46794cuda3std3__441_GLOBAL__N__101b79f2_4_k_cu_00b9d695_46796ignoreE
	.align		8
        /*0028*/ 	.dword	_ZN39_INTERNAL_101b79f2_4_k_cu_00b9d695_46794cuda3std3__419piecewise_constructE
	.align		8
        /*0030*/ 	.dword	_ZN39_INTERNAL_101b79f2_4_k_cu_00b9d695_46794cuda3std3__48in_placeE
	.align		8
        /*0038*/ 	.dword	_ZN39_INTERNAL_101b79f2_4_k_cu_00b9d695_46794cuda3std6ranges3__45__cpo4swapE
	.align		8
        /*0040*/ 	.dword	_ZN39_INTERNAL_101b79f2_4_k_cu_00b9d695_46794cuda3std6ranges3__45__cpo9iter_moveE
	.align		8
        /*0048*/ 	.dword	_ZN39_INTERNAL_101b79f2_4_k_cu_00b9d695_46794cute7productE
	.align		8
        /*0050*/ 	.dword	_ZN39_INTERNAL_101b79f2_4_k_cu_00b9d695_46794cute1_E


//--------------------- .text._ZN7cutlass13device_kernelINS_4gemm6kernel13GemmUniversalIN4cute5tupleIJiiiiEEENS1_10collective13CollectiveMmaINS1_37MainloopSm90TmaGmmaWarpSpecializedFP8ILi4ENS5_IJNS4_1CILi1EEENSA_ILi2EEESB_EEENS1_35KernelTmaWarpSpecializedCooperativeEEENS5_IJNSA_ILi256EEENSA_ILi128EEESH_EEENS_12float_e4m3_tENS5_IJlSB_lEEESJ_SK_NS4_8TiledMMAINS4_8MMA_AtomIJNS4_4SM904GMMA31MMA_64x128x32_F32E4M3E4M3_SS_TNILNSO_7ScaleInE1ELSQ_1EEEEEENS4_6LayoutINS5_IJSC_SB_SB_EEENS5_IJSB_NSA_ILi0EEESV_EEEEENS5_IJNS4_10UnderscoreESY_SY_EEEEENS4_23SM90_TMA_LOAD_MULTICASTENS4_14ComposedLayoutINS4_7SwizzleILi3ELi4ELi3EEENS4_18smem_ptr_flag_bitsILi8EEENST_INS5_IJNSA_ILi8EEESH_EEENS5_IJSH_SB_EEEEEEEvNS4_8identityENS4_13SM90_TMA_LOADES1B_vS1C_EENS_8epilogue10collective6detail29Sm90TmaWarpSpecializedAdapterINS1G_15DefaultEpilogueISJ_SK_SK_NS1F_6thread17LinearCombinationISJ_Li1EffLNS1K_9ScaleType4KindE0ELNS_15FloatRoundStyleE2ESJ_EENS1_15EpilogueDefaultEEEEEvvEEEEvNT_6ParamsE --------------------------
	.section	.text._ZN7cutlass13device_kernelINS_4gemm6kernel13GemmUniversalIN4cute5tupleIJiiiiEEENS1_10collective13CollectiveMmaINS1_37MainloopSm90TmaGmmaWarpSpecializedFP8ILi4ENS5_IJNS4_1CILi1EEENSA_ILi2EEESB_EEENS1_35KernelTmaWarpSpecializedCooperativeEEENS5_IJNSA_ILi256EEENSA_ILi128EEESH_EEENS_12float_e4m3_tENS5_IJlSB_lEEESJ_SK_NS4_8TiledMMAINS4_8MMA_AtomIJNS4_4SM904GMMA31MMA_64x128x32_F32E4M3E4M3_SS_TNILNSO_7ScaleInE1ELSQ_1EEEEEENS4_6LayoutINS5_IJSC_SB_SB_EEENS5_IJSB_NSA_ILi0EEESV_EEEEENS5_IJNS4_10UnderscoreESY_SY_EEEEENS4_23SM90_TMA_LOAD_MULTICASTENS4_14ComposedLayoutINS4_7SwizzleILi3ELi4ELi3EEENS4_18smem_ptr_flag_bitsILi8EEENST_INS5_IJNSA_ILi8EEESH_EEENS5_IJSH_SB_EEEEEEEvNS4_8identityENS4_13SM90_TMA_LOADES1B_vS1C_EENS_8epilogue10collective6detail29Sm90TmaWarpSpecializedAdapterINS1G_15DefaultEpilogueISJ_SK_SK_NS1F_6thread17LinearCombinationISJ_Li1EffLNS1K_9ScaleType4KindE0ELNS_15FloatRoundStyleE2ESJ_EENS1_15EpilogueDefaultEEEEEvvEEEEvNT_6ParamsE,"ax",@progbits
	.align	128
.text._ZN7cutlass13device_kernelINS_4gemm6kernel13GemmUniversalIN4cute5tupleIJiiiiEEENS1_10collective13CollectiveMmaINS1_37MainloopSm90TmaGmmaWarpSpecializedFP8ILi4ENS5_IJNS4_1CILi1EEENSA_ILi2EEESB_EEENS1_35KernelTmaWarpSpecializedCooperativeEEENS5_IJNSA_ILi256EEENSA_ILi128EEESH_EEENS_12float_e4m3_tENS5_IJlSB_lEEESJ_SK_NS4_8TiledMMAINS4_8MMA_AtomIJNS4_4SM904GMMA31MMA_64x128x32_F32E4M3E4M3_SS_TNILNSO_7ScaleInE1ELSQ_1EEEEEENS4_6LayoutINS5_IJSC_SB_SB_EEENS5_IJSB_NSA_ILi0EEESV_EEEEENS5_IJNS4_10UnderscoreESY_SY_EEEEENS4_23SM90_TMA_LOAD_MULTICASTENS4_14ComposedLayoutINS4_7SwizzleILi3ELi4ELi3EEENS4_18smem_ptr_flag_bitsILi8EEENST_INS5_IJNSA_ILi8EEESH_EEENS5_IJSH_SB_EEEEEEEvNS4_8identityENS4_13SM90_TMA_LOADES1B_vS1C_EENS_8epilogue10collective6detail29Sm90TmaWarpSpecializedAdapterINS1G_15DefaultEpilogueISJ_SK_SK_NS1F_6thread17LinearCombinationISJ_Li1EffLNS1K_9ScaleType4KindE0ELNS_15FloatRoundStyleE2ESJ_EENS1_15EpilogueDefaultEEEEEvvEEEEvNT_6ParamsE:
        .type           _ZN7cutlass13device_kernelINS_4gemm6kernel13GemmUniversalIN4cute5tupleIJiiiiEEENS1_10collective13CollectiveMmaINS1_37MainloopSm90TmaGmmaWarpSpecializedFP8ILi4ENS5_IJNS4_1CILi1EEENSA_ILi2EEESB_EEENS1_35KernelTmaWarpSpecializedCooperativeEEENS5_IJNSA_ILi256EEENSA_ILi128EEESH_EEENS_12float_e4m3_tENS5_IJlSB_lEEESJ_SK_NS4_8TiledMMAINS4_8MMA_AtomIJNS4_4SM904GMMA31MMA_64x128x32_F32E4M3E4M3_SS_TNILNSO_7ScaleInE1ELSQ_1EEEEEENS4_6LayoutINS5_IJSC_SB_SB_EEENS5_IJSB_NSA_ILi0EEESV_EEEEENS5_IJNS4_10UnderscoreESY_SY_EEEEENS4_23SM90_TMA_LOAD_MULTICASTENS4_14ComposedLayoutINS4_7SwizzleILi3ELi4ELi3EEENS4_18smem_ptr_flag_bitsILi8EEENST_INS5_IJNSA_ILi8EEESH_EEENS5_IJSH_SB_EEEEEEEvNS4_8identityENS4_13SM90_TMA_LOADES1B_vS1C_EENS_8epilogue10collective6detail29Sm90TmaWarpSpecializedAdapterINS1G_15DefaultEpilogueISJ_SK_SK_NS1F_6thread17LinearCombinationISJ_Li1EffLNS1K_9ScaleType4KindE0ELNS_15FloatRoundStyleE2ESJ_EENS1_15EpilogueDefaultEEEEEvvEEEEvNT_6ParamsE,@function
        .size           _ZN7cutlass13device_kernelINS_4gemm6kernel13GemmUniversalIN4cute5tupleIJiiiiEEENS1_10collective13CollectiveMmaINS1_37MainloopSm90TmaGmmaWarpSpecializedFP8ILi4ENS5_IJNS4_1CILi1EEENSA_ILi2EEESB_EEENS1_35KernelTmaWarpSpecializedCooperativeEEENS5_IJNSA_ILi256EEENSA_ILi128EEESH_EEENS_12float_e4m3_tENS5_IJlSB_lEEESJ_SK_NS4_8TiledMMAINS4_8MMA_AtomIJNS4_4SM904GMMA31MMA_64x128x32_F32E4M3E4M3_SS_TNILNSO_7ScaleInE1ELSQ_1EEEEEENS4_6LayoutINS5_IJSC_SB_SB_EEENS5_IJSB_NSA_ILi0EEESV_EEEEENS5_IJNS4_10UnderscoreESY_SY_EEEEENS4_23SM90_TMA_LOAD_MULTICASTENS4_14ComposedLayoutINS4_7SwizzleILi3ELi4ELi3EEENS4_18smem_ptr_flag_bitsILi8EEENST_INS5_IJNSA_ILi8EEESH_EEENS5_IJSH_SB_EEEEEEEvNS4_8identityENS4_13SM90_TMA_LOADES1B_vS1C_EENS_8epilogue10collective6detail29Sm90TmaWarpSpecializedAdapterINS1G_15DefaultEpilogueISJ_SK_SK_NS1F_6thread17LinearCombinationISJ_Li1EffLNS1K_9ScaleType4KindE0ELNS_15FloatRoundStyleE2ESJ_EENS1_15EpilogueDefaultEEEEEvvEEEEvNT_6ParamsE,(.L_x_332 - _ZN7cutlass13device_kernelINS_4gemm6kernel13GemmUniversalIN4cute5tupleIJiiiiEEENS1_10collective13CollectiveMmaINS1_37MainloopSm90TmaGmmaWarpSpecializedFP8ILi4ENS5_IJNS4_1CILi1EEENSA_ILi2EEESB_EEENS1_35KernelTmaWarpSpecializedCooperativeEEENS5_IJNSA_ILi256EEENSA_ILi128EEESH_EEENS_12float_e4m3_tENS5_IJlSB_lEEESJ_SK_NS4_8TiledMMAINS4_8MMA_AtomIJNS4_4SM904GMMA31MMA_64x128x32_F32E4M3E4M3_SS_TNILNSO_7ScaleInE1ELSQ_1EEEEEENS4_6LayoutINS5_IJSC_SB_SB_EEENS5_IJSB_NSA_ILi0EEESV_EEEEENS5_IJNS4_10UnderscoreESY_SY_EEEEENS4_23SM90_TMA_LOAD_MULTICASTENS4_14ComposedLayoutINS4_7SwizzleILi3ELi4ELi3EEENS4_18smem_ptr_flag_bitsILi8EEENST_INS5_IJNSA_ILi8EEESH_EEENS5_IJSH_SB_EEEEEEEvNS4_8identityENS4_13SM90_TMA_LOADES1B_vS1C_EENS_8epilogue10collective6detail29Sm90TmaWarpSpecializedAdapterINS1G_15DefaultEpilogueISJ_SK_SK_NS1F_6thread17LinearCombinationISJ_Li1EffLNS1K_9ScaleType4KindE0ELNS_15FloatRoundStyleE2ESJ_EENS1_15EpilogueDefaultEEEEEvvEEEEvNT_6ParamsE)
        .other          _ZN7cutlass13device_kernelINS_4gemm6kernel13GemmUniversalIN4cute5tupleIJiiiiEEENS1_10collective13CollectiveMmaINS1_37MainloopSm90TmaGmmaWarpSpecializedFP8ILi4ENS5_IJNS4_1CILi1EEENSA_ILi2EEESB_EEENS1_35KernelTmaWarpSpecializedCooperativeEEENS5_IJNSA_ILi256EEENSA_ILi128EEESH_EEENS_12float_e4m3_tENS5_IJlSB_lEEESJ_SK_NS4_8TiledMMAINS4_8MMA_AtomIJNS4_4SM904GMMA31MMA_64x128x32_F32E4M3E4M3_SS_TNILNSO_7ScaleInE1ELSQ_1EEEEEENS4_6LayoutINS5_IJSC_SB_SB_EEENS5_IJSB_NSA_ILi0EEESV_EEEEENS5_IJNS4_10UnderscoreESY_SY_EEEEENS4_23SM90_TMA_LOAD_MULTICASTENS4_14ComposedLayoutINS4_7SwizzleILi3ELi4ELi3EEENS4_18smem_ptr_flag_bitsILi8EEENST_INS5_IJNSA_ILi8EEESH_EEENS5_IJSH_SB_EEEEEEEvNS4_8identityENS4_13SM90_TMA_LOADES1B_vS1C_EENS_8epilogue10collective6detail29Sm90TmaWarpSpecializedAdapterINS1G_15DefaultEpilogueISJ_SK_SK_NS1F_6thread17LinearCombinationISJ_Li1EffLNS1K_9ScaleType4KindE0ELNS_15FloatRoundStyleE2ESJ_EENS1_15EpilogueDefaultEEEEEvvEEEEvNT_6ParamsE,@"STO_CUDA_ENTRY STV_DEFAULT"
_ZN7cutlass13device_kernelINS_4gemm6kernel13GemmUniversalIN4cute5tupleIJiiiiEEENS1_10collective13CollectiveMmaINS1_37MainloopSm90TmaGmmaWarpSpecializedFP8ILi4ENS5_IJNS4_1CILi1EEENSA_ILi2EEESB_EEENS1_35KernelTmaWarpSpecializedCooperativeEEENS5_IJNSA_ILi256EEENSA_ILi128EEESH_EEENS_12float_e4m3_tENS5_IJlSB_lEEESJ_SK_NS4_8TiledMMAINS4_8MMA_AtomIJNS4_4SM904GMMA31MMA_64x128x32_F32E4M3E4M3_SS_TNILNSO_7ScaleInE1ELSQ_1EEEEEENS4_6LayoutINS5_IJSC_SB_SB_EEENS5_IJSB_NSA_ILi0EEESV_EEEEENS5_IJNS4_10UnderscoreESY_SY_EEEEENS4_23SM90_TMA_LOAD_MULTICASTENS4_14ComposedLayoutINS4_7SwizzleILi3ELi4ELi3EEENS4_18smem_ptr_flag_bitsILi8EEENST_INS5_IJNSA_ILi8EEESH_EEENS5_IJSH_SB_EEEEEEEvNS4_8identityENS4_13SM90_TMA_LOADES1B_vS1C_EENS_8epilogue10collective6detail29Sm90TmaWarpSpecializedAdapterINS1G_15DefaultEpilogueISJ_SK_SK_NS1F_6thread17LinearCombinationISJ_Li1EffLNS1K_9ScaleType4KindE0ELNS_15FloatRoundStyleE2ESJ_EENS1_15EpilogueDefaultEEEEEvvEEEEvNT_6ParamsE:
[----:B------:R-:W0:Y:S02]  /*0000*/  LDC R1, c[0x0][0x28] ;  /* 0x00000a00ff017b82 */ /* 0x000e240000000800 */
[----:B0-----:R-:W-:Y:S01]  /*0010*/  VIADD R1, R1, 0xffffff08 ;  /* 0xffffff0801017836 */ /* 0x001fe20000000000 */
[----:B------:R-:W0:Y:S01]  /*0020*/  S2R R5, SR_TID.X ;  /* 0x0000000000057919 */ /* 0x000e220000002100 */
[----:B------:R-:W-:Y:S01]  /*0030*/  ELECT P0, URZ, PT ;  /* 0x00000000003f782f */ /* 0x000fe20003800000 */
[----:B------:R-:W-:Y:S01]  /*0040*/  BSSY B0, `(.L_x_0) ;  /* 0x0000015000007945 */ /* 0x000fe20003800000 */
[--C-:B0-----:R-:W-:Y:S02]  /*0050*/  SHF.R.U32.HI R0, RZ, 0x5, R5.reuse ;  /* 0x00000005ff007819 */ /* 0x101fe40000011605 */
[----:B------:R-:W-:-:S03]  /*0060*/  SHF.R.U32.HI R2, RZ, 0x7, R5 ;  /* 0x00000007ff027819 */ /* 0x000fc60000011605 */
[----:B------:R-:W0:Y:S04]  /*0070*/  SHFL.IDX PT, R3, R0, RZ, 0x1f ;  /* 0x00001fff00037589 */ /* 0x000e2800000e0000 */
[----:B------:R-:W1:Y:S01]  /*0080*/  SHFL.IDX PT, R2, R2, RZ, 0x1f ;  /* 0x00001fff02027589 */ /* 0x000e6200000e0000 */
[----:B0-----:R-:W-:Y:S02]  /*0090*/  R2UR UR4, R3 ;  /* 0x00000000030472ca */ /* 0x001fe400000e0000 */
[----:B-1----:R-:W-:-:S11]  /*00a0*/  R2UR UR6, R2 ;  /* 0x00000000020672ca */ /* 0x002fd600000e0000 */
[----:B------:R-:W-:Y:S02]  /*00b0*/  USHF.R.S32.HI UR5, URZ, 0x1f, UR4 ;  /* 0x0000001f3f057899 */ /* 0x000fe40008011404 */
[----:B------:R-:W-:Y:S02]  /*00c0*/  ISETP.NE.OR P0, PT, RZ, UR4, !P0 ;  /* 0x00000004ff007c0c */ /* 0x000fe4000c705670 */
[----:B------:R-:W-:-:S04]  /*00d0*/  ULEA.HI UR5, UR5, UR4, URZ, 0x2 ;  /* 0x0000000405057291 */ /* 0x000fc8000f8f103f */
[----:B------:R-:W-:-:S04]  /*00e0*/  ULOP3.LUT UR5, UR5, 0xfffffffc, URZ, 0xc0, !UPT ;  /* 0xfffffffc05057892 */ /* 0x000fc8000f8ec03f */
[----:B------:R-:W-:-:S03]  /*00f0*/  UIADD3 UR8, UR4, -UR5, URZ ;  /* 0x8000000504087290 */ /* 0x000fc6000fffe03f */
[----:B------:R-:W-:Y:S09]  /*0100*/  @P0 BRA `(.L_x_1) ;  /* 0x0000000000200947 */ /* 0x000ff20003800000 */
[----:B------:R-:W-:Y:S02]  /*0110*/  ULDC.64 UR4, c[0x0][0x198] ;  /* 0x0000660000047ab9 */ /* 0x000fe40000000a00 */
[----:B------:R-:W-:Y:S02]  /*0120*/  UIADD3 UR10, UP0, UR4, 0xf0, URZ ;  /* 0x000000f0040a7890 */ /* 0x000fe4000ff1e03f */
[----:B------:R-:W-:Y:S02]  /*0130*/  UIADD3 UR4, UP1, UR4, 0x1f0, URZ ;  /* 0x000001f004047890 */ /* 0x000fe4000ff3e03f */
[----:B------:R-:W-:Y:S02]  /*0140*/  UIADD3.X UR11, URZ, UR5, URZ, UP0, !UPT ;  /* 0x000000053f0b7290 */ /* 0x000fe400087fe43f */
[----:B------:R-:W-:-:S07]  /*0150*/  UIADD3.X UR5, URZ, UR5, URZ, UP1, !UPT ;  /* 0x000000053f057290 */ /* 0x000fce0008ffe43f */
[----:B------:R0:W-:Y:S02]  /*0160*/  UTMACCTL.PF [UR10] ;  /* 0x000000000a0079b9 */ /* 0x0001e40008040000 */
[----:B------:R0:W-:Y:S02]  /*0170*/  UTMACCTL.PF [UR4] ;  /* 0x00000000040079b9 */ /* 0x0001e40008040000 */
[----:B0-----:R-:W-:Y:S01]  /*0180*/  NOP ;  /* 0x0000000000007918 */ /* 0x001fe20000000000 */
.L_x_1:
[----:B------:R-:W-:Y:S05]  /*0190*/  BSYNC B0 ;  /* 0x0000000000007941 */ /* 0x000fea0003800000 */
.L_x_0:
[----:B------:R-:W0:Y:S01]  /*01a0*/  SHFL.IDX PT, R3, R0, RZ, 0x1f ;  /* 0x00001fff00037589 */ /* 0x000e2200000e0000 */
[----:B------:R-:W-:Y:S01]  /*01b0*/  UISETP.NE.AND UP0, UPT, UR8, 0x3, UPT ;  /* 0x000000030800788c */ /* 0x000fe2000bf05270 */
[----:B------:R-:W-:Y:S01]  /*01c0*/  ISETP.NE.AND P2, PT, RZ, UR6, PT ;  /* 0x00000006ff007c0c */ /* 0x000fe2000bf45270 */
[----:B------:R-:W-:Y:S02]  /*01d0*/  UIADD3 UR10, UR6, -0x1, URZ ;  /* 0xffffffff060a7890 */ /* 0x000fe4000fffe03f */
[----:B------:R-:W-:Y:S02]  /*01e0*/  UISETP.EQ.OR UP0, UPT, UR8, URZ, !UP0 ;  /* 0x0000003f0800728c */ /* 0x000fe4000c702670 */
[----:B------:R-:W-:Y:S02]  /*01f0*/  UISETP.GE.U32.AND UP1, UPT, UR10, 0x2, UPT ;  /* 0x000000020a00788c */ /* 0x000fe4000bf26070 */
[----:B------:R-:W-:-:S04]  /*0200*/  UISETP.EQ.AND UP0, UPT, UR6, URZ, UP0 ;  /* 0x0000003f0600728c */ /* 0x000fc80008702270 */
[----:B------:R-:W-:-:S04]  /*0210*/  USEL UR13, URZ, 0x1, !UP0 ;  /* 0x000000013f0d7887 */ /* 0x000fc8000c000000 */
[----:B------:R-:W-:Y:S01]  /*0220*/  USEL UR13, UR13, 0x2, UP1 ;  /* 0x000000020d0d7887 */ /* 0x000fe20008800000 */
[----:B0-----:R-:W-:-:S13]  /*0230*/  ISETP.NE.AND P0, PT, R3, RZ, PT ;  /* 0x000000ff0300720c */ /* 0x001fda0003f05270 */
[----:B------:R-:W-:Y:S05]  /*0240*/  @P0 BRA `(.L_x_2) ;  /* 0x0000000000580947 */ /* 0x000fea0003800000 */
[----:B------:R-:W0:Y:S01]  /*0250*/  S2UR UR9, SR_CgaCtaId ;  /* 0x00000000000979c3 */ /* 0x000e220000008800 */
[----:B------:R-:W-:Y:S01]  /*0260*/  UMOV UR4, 0x400 ;  /* 0x0000040000047882 */ /* 0x000fe20000000000 */
[----:B------:R-:W-:Y:S01]  /*0270*/  UMOV UR5, 0x1 ;  /* 0x0000000100057882 */ /* 0x000fe20000000000 */
[----:B------:R-:W-:Y:S01]  /*0280*/  UMOV UR6, 0x4 ;  /* 0x0000000400067882 */ /* 0x000fe20000000000 */
[----:B------:R-:W-:Y:S01]  /*0290*/  ELECT P0, URZ, PT ;  /* 0x00000000003f782f */ /* 0x000fe20003800000 */
[----:B------:R-:W-:-:S04]  /*02a0*/  UIADD3 UR6, -UR6, 0x100000, URZ ;  /* 0x0010000006067890 */ /* 0x000fc8000fffe13f */
[----:B------:R-:W-:Y:S02]  /*02b0*/  USHF.L.U32 UR7, UR6, 0xb, URZ ;  /* 0x0000000b06077899 */ /* 0x000fe4000800063f */
[----:B------:R-:W-:Y:S02]  /*02c0*/  USHF.L.U32 UR6, UR6, 0x1, URZ ;  /* 0x0000000106067899 */ /* 0x000fe4000800063f */
[----:B0-----:R-:W-:Y:S02]  /*02d0*/  ULEA UR9, UR9, UR4, 0x18 ;  /* 0x0000000409097291 */ /* 0x001fe4000f8ec03f */
[----:B------:R-:W-:-:S04]  /*02e0*/  UIADD3 UR4, -UR5, 0x100000, URZ ;  /* 0x0010000005047890 */ /* 0x000fc8000fffe13f */
[----:B------:R-:W-:Y:S02]  /*02f0*/  USHF.L.U32 UR5, UR4, 0xb, URZ ;  /* 0x0000000b04057899 */ /* 0x000fe4000800063f */
[----:B------:R-:W-:Y:S01]  /*0300*/  USHF.L.U32 UR4, UR4, 0x1, URZ ;  /* 0x0000000104047899 */ /* 0x000fe2000800063f */
[----:B------:R-:W0:Y:S11]  /*0310*/  FENCE.VIEW.ASYNC.S ;  /* 0x00000000000073c6 */ /* 0x000e360000000000 */
[----:B0-----:R0:W1:Y:S01]  /*0320*/  SYNCS.EXCH.64 URZ, [UR9], UR4 ;  /* 0x00000004093f75b2 */ /* 0x0010620008000100 */
[----:B------:R0:W2:Y:S01]  /*0330*/  SYNCS.EXCH.64 URZ, [UR9+0x20], UR6 ;  /* 0x00002006093f75b2 */ /* 0x0000a20008000100 */
[----:B------:R0:W3:Y:S01]  /*0340*/  SYNCS.EXCH.64 URZ, [UR9+0x8], UR4 ;  /* 0x00000804093f75b2 */ /* 0x0000e20008000100 */
[----:B------:R0:W4:Y:S01]  /*0350*/  SYNCS.EXCH.64 URZ, [UR9+0x28], UR6 ;  /* 0x00002806093f75b2 */ /* 0x0001220008000100 */
[----:B------:R0:W0:Y:S01]  /*0360*/  SYNCS.EXCH.64 URZ, [UR9+0x10], UR4 ;  /* 0x00001004093f75b2 */ /* 0x0000220008000100 */
[----:B------:R0:W0:Y:S01]  /*0370*/  SYNCS.EXCH.64 URZ, [UR9+0x30], UR6 ;  /* 0x00003006093f75b2 */ /* 0x0000220008000100 */
[----:B------:R0:W0:Y:S01]  /*0380*/  SYNCS.EXCH.64 URZ, [UR9+0x18], UR4 ;  /* 0x00001804093f75b2 */ /* 0x0000220008000100 */
[----:B------:R0:W0:Y:S01]  /*0390*/  SYNCS.EXCH.64 URZ, [UR9+0x38], UR6 ;  /* 0x00003806093f75b2 */ /* 0x0000220008000100 */
[----:B------:R-:W-:Y:S01]  /*03a0*/  NOP ;  /* 0x0000000000007918 */ /* 0x000fe20000000000 */
.L_x_2:
[----:B------:R-:W-:Y:S01]  /*03b0*/  SHF.R.S32.HI R4, RZ, 0x1f, R5 ;  /* 0x0000001fff047819 */ /* 0x000fe20000011405 */
[----:B------:R-:W5:Y:S01]  /*03c0*/  SHFL.IDX PT, R0, R0, RZ, 0x1f ;  /* 0x00001fff00007589 */ /* 0x000f6200000e0000 */
[----:B------:R-:W-:Y:S01]  /*03d0*/  ELECT P0, URZ, PT ;  /* 0x00000000003f782f */ /* 0x000fe20003800000 */
[----:B0-----:R-:W0:Y:S01]  /*03e0*/  S2UR UR9, SR_CTAID.X ;  /* 0x00000000000979c3 */ /* 0x001e220000002500 */
[----:B------:R-:W-:Y:S01]  /*03f0*/  LEA.HI R4, R4, R5, RZ, 0x7 ;  /* 0x0000000504047211 */ /* 0x000fe200078f38ff */
[----:B------:R-:W1:Y:S01]  /*0400*/  S2R R2, SR_CTAID.Y ;  /* 0x0000000000027919 */ /* 0x000e620000002600 */
[----:B------:R-:W-:Y:S01]  /*0410*/  SHF.R.S32.HI R6, RZ, 0x1f, R3 ;  /* 0x0000001fff067819 */ /* 0x000fe20000011403 */
[----:B------:R-:W-:Y:S01]  /*0420*/  ULDC UR4, c[0x0][0x154] ;  /* 0x0000550000047ab9 */ /* 0x000fe20000000800 */
[----:B------:R-:W-:Y:S01]  /*0430*/  LOP3.LUT R4, R4, 0xffffff80, RZ, 0xc0, !PT ;  /* 0xffffff8004047812 */ /* 0x000fe200078ec0ff */
[----:B------:R-:W-:Y:S01]  /*0440*/  NOP ;  /* 0x0000000000007918 */ /* 0x000fe20000000000 */
[----:B------:R-:W-:Y:S01]  /*0450*/  LEA.HI R6, R6, R3, RZ, 0x2 ;  /* 0x0000000306067211 */ /* 0x000fe200078f10ff */
[----:B------:R-:W2:Y:S01]  /*0460*/  LDC R11, c[0x0][0x148] ;  /* 0x00005200ff0b7b82 */ /* 0x000ea20000000800 */
[----:B------:R-:W-:Y:S01]  /*0470*/  NOP ;  /* 0x0000000000007918 */ /* 0x000fe20000000000 */
[----:B------:R-:W-:Y:S01]  /*0480*/  IMAD.IADD R4, R5, 0x1, -R4 ;  /* 0x0000000105047824 */ /* 0x000fe200078e0a04 */
[----:B------:R-:W-:-:S04]  /*0490*/  LOP3.LUT R6, R6, 0x3ffffffc, RZ, 0xc0, !PT ;  /* 0x3ffffffc06067812 */ /* 0x000fc800078ec0ff */
[----:B------:R-:W-:Y:S01]  /*04a0*/  SHF.R.S32.HI R5, RZ, 0x1f, R4 ;  /* 0x0000001fff057819 */ /* 0x000fe20000011404 */
[----:B------:R-:W-:Y:S01]  /*04b0*/  IMAD.IADD R6, R3, 0x1, -R6 ;  /* 0x0000000103067824 */ /* 0x000fe200078e0a06 */
[----:B------:R-:W3:Y:S02]  /*04c0*/  LDC R8, c[0x0][0x144] ;  /* 0x00005100ff087b82 */ /* 0x000ee40000000800 */
[----:B------:R-:W-:Y:S02]  /*04d0*/  LEA.HI R5, R5, R4, RZ, 0x3 ;  /* 0x0000000405057211 */ /* 0x000fe400078f18ff */
[----:B-----5:R-:W-:Y:S02]  /*04e0*/  ISETP.NE.OR P0, PT, R0, RZ, !P0 ;  /* 0x000000ff0000720c */ /* 0x020fe40004705670 */
[--C-:B------:R-:W-:Y:S02]  /*04f0*/  SHF.R.S32.HI R0, RZ, 0x3, R5.reuse ;  /* 0x00000003ff007819 */ /* 0x100fe40000011405 */
[----:B------:R-:W-:-:S04]  /*0500*/  SHF.R.S32.HI R5, RZ, 0x1f, R5 ;  /* 0x0000001fff057819 */ /* 0x000fc80000011405 */
[----:B------:R-:W-:-:S04]  /*0510*/  LEA.HI R5, R5, R0, RZ, 0x2 ;  /* 0x0000000005057211 */ /* 0x000fc800078f10ff */
[----:B------:R-:W-:Y:S01]  /*0520*/  LOP3.LUT R5, R5, 0xfffffffc, RZ, 0xc0, !PT ;  /* 0xfffffffc05057812 */ /* 0x000fe200078ec0ff */
[----:B------:R-:W-:Y:S01]  /*0530*/  VOTEU.ALL UP0, P0 ;  /* 0x00000000003f7886 */ /* 0x000fe20000000000 */
[----:B-1----:R-:W-:Y:S01]  /*0540*/  I2FP.F32.U32 R7, R2 ;  /* 0x0000000200077245 */ /* 0x002fe20000201000 */
[----:B------:R-:W-:Y:S02]  /*0550*/  VOTEU.ALL UP1, P0 ;  /* 0x00000000003f7886 */ /* 0x000fe40000020000 */
[----:B------:R-:W-:Y:S01]  /*0560*/  IMAD.IADD R5, R0, 0x1, -R5 ;  /* 0x0000000100057824 */ /* 0x000fe200078e0a05 */
[----:B------:R-:W1:Y:S01]  /*0570*/  @!UP0 S2UR UR7, SR_CgaCtaId ;  /* 0x00000000000789c3 */ /* 0x000e620000008800 */
[----:B0-----:R-:W-:Y:S01]  /*0580*/  I2FP.F32.U32 R0, UR9 ;  /* 0x0000000900007c45 */ /* 0x001fe20008201000 */
[----:B------:R-:W-:Y:S01]  /*0590*/  FMUL R9, R7, UR4 ;  /* 0x0000000407097c20 */ /* 0x000fe20008400000 */
[----:B------:R-:W-:Y:S01]  /*05a0*/  IMAD R5, R6, 0x4, R5 ;  /* 0x0000000406057824 */ /* 0x000fe200078e0205 */
[----:B------:R-:W-:Y:S01]  /*05b0*/  ULDC UR4, c[0x0][0x150] ;  /* 0x0000540000047ab9 */ /* 0x000fe20000000800 */
[----:B------:R-:W-:Y:S01]  /*05c0*/  @!UP0 UMOV UR6, 0x400 ;  /* 0x0000040000068882 */ /* 0x000fe20000000000 */
[----:B------:R-:W-:Y:S01]  /*05d0*/  FMUL R7, R0, UR4 ;  /* 0x0000000400077c20 */ /* 0x000fe20008400000 */
[----:B------:R-:W-:Y:S01]  /*05e0*/  IMAD.SHL.U32 R0, R5, 0x4, RZ ;  /* 0x0000000405007824 */ /* 0x000fe200078e00ff */
[----:B------:R-:W0:Y:S01]  /*05f0*/  LDC R6, c[0x0][0x140] ;  /* 0x00005000ff067b82 */ /* 0x000e220000000800 */
[----:B------:R-:W5:Y:S01]  /*0600*/  F2I.U32.TRUNC.NTZ R9, R9 ;  /* 0x0000000900097305 */ /* 0x000f62000020f000 */
[----:B------:R-:W-:-:S02]  /*0610*/  UMOV UR4, 0x20 ;  /* 0x0000002000047882 */ /* 0x000fc40000000000 */
[----:B------:R-:W-:Y:S01]  /*0620*/  LOP3.LUT R10, R5, 0xc, R0, 0x78, !PT ;  /* 0x0000000c050a7812 */ /* 0x000fe200078e7800 */
[----:B------:R-:W-:-:S04]  /*0630*/  @!UP0 UIADD3 UR4, -UR4, 0x100000, URZ ;  /* 0x0010000004048890 */ /* 0x000fc8000fffe13f */
[----:B------:R-:W-:Y:S02]  /*0640*/  @!UP0 USHF.L.U32 UR5, UR4, 0xb, URZ ;  /* 0x0000000b04058899 */ /* 0x000fe4000800063f */
[----:B------:R-:W-:Y:S01]  /*0650*/  @!UP0 USHF.L.U32 UR4, UR4, 0x1, URZ ;  /* 0x0000000104048899 */ /* 0x000fe2000800063f */
[----:B------:R-:W4:Y:S01]  /*0660*/  F2I.U32.TRUNC.NTZ R7, R7 ;  /* 0x0000000700077305 */ /* 0x000f22000020f000 */
[----:B------:R0:W-:Y:S01]  /*0670*/  STL [R1+0x70], R10 ;  /* 0x0000700a01007387 */ /* 0x0001e20000100800 */
[----:B-----5:R-:W-:Y:S01]  /*0680*/  IMAD.MOV R12, RZ, RZ, -R9 ;  /* 0x000000ffff0c7224 */ /* 0x020fe200078e0a09 */
[----:B-1----:R-:W-:Y:S01]  /*0690*/  @!UP0 ULEA UR6, UR7, UR6, 0x18 ;  /* 0x0000000607068291 */ /* 0x002fe2000f8ec03f */
[----:B------:R-:W-:Y:S02]  /*06a0*/  VOTEU.ALL UP0, P0 ;  /* 0x00000000003f7886 */ /* 0x000fe40000000000 */
[----:B--2---:R-:W-:Y:S01]  /*06b0*/  IMAD R5, R11, R12, R2 ;  /* 0x0000000c0b057224 */ /* 0x004fe200078e0202 */
[----:B------:R-:W-:-:S02]  /*06c0*/  LOP3.LUT P0, RZ, R4, 0x7, RZ, 0xc0, !PT ;  /* 0x0000000704ff7812 */ /* 0x000fc4000780c0ff */
[----:B0-----:R-:W-:Y:S01]  /*06d0*/  ISETP.EQ.U32.AND P3, PT, R6, 0x1, PT ;  /* 0x000000010600780c */ /* 0x001fe20003f62070 */
[----:B----4-:R-:W-:Y:S01]  /*06e0*/  IMAD.MOV R7, RZ, RZ, -R7 ;  /* 0x000000ffff077224 */ /* 0x010fe200078e0a07 */
[----:B------:R-:W-:Y:S02]  /*06f0*/  ISETP.NE.AND P1, PT, R5, R10, PT ;  /* 0x0000000a0500720c */ /* 0x000fe40003f25270 */
[----:B------:R-:W-:Y:S01]  /*0700*/  ISETP.LT.U32.AND P0, PT, R10, 0x2, !P0 ;  /* 0x000000020a00780c */ /* 0x000fe20004701070 */
[----:B---3--:R-:W-:Y:S01]  /*0710*/  IMAD R0, R8, R7, UR9 ;  /* 0x0000000908007e24 */ /* 0x008fe2000f8e0207 */
[----:B------:R-:W0:Y:S02]  /*0720*/  FENCE.VIEW.ASYNC.S ;  /* 0x00000000000073c6 */ /* 0x000e240000000000 */
[----:B0-----:R0:W1:Y:S02]  /*0730*/  @!UP0 SYNCS.EXCH.64 URZ, [UR6+0x50], UR4 ;  /* 0x00005004063f85b2 */ /* 0x0010640008000100 */
[----:B------:R-:W-:-:S04]  /*0740*/  ISETP.EQ.OR P1, PT, R0, RZ, !P1 ;  /* 0x000000ff0000720c */ /* 0x000fc80004f22670 */
[----:B------:R-:W-:Y:S01]  /*0750*/  PLOP3.LUT P0, PT, P0, P1, PT, 0x80, 0x0 ;  /* 0x000000000000781c */ /* 0x000fe20000703070 */
[----:B------:R0:W2:Y:S01]  /*0760*/  @!UP1 SYNCS.EXCH.64 URZ, [UR6+0x58], UR4 ;  /* 0x00005804063f95b2 */ /* 0x0000a20008000100 */
[----:B------:R-:W-:Y:S01]  /*0770*/  NOP ;  /* 0x0000000000007918 */ /* 0x000fe20000000000 */
[----:B------:R-:W-:Y:S10]  /*0780*/  @!P3 BRA `(.L_x_3) ;  /* 0x000000000008b947 */ /* 0x000ff40003800000 */
[----:B-12---:R-:W-:Y:S01]  /*0790*/  UCGABAR_ARV ;  /* 0x00000000000079c7 */ /* 0x006fe20008000000 */
[----:B------:R-:W-:Y:S05]  /*07a0*/  BRA `(.L_x_4) ;  /* 0x0000000000047947 */ /* 0x000fea0003800000 */
.L_x_3:
[----:B-12---:R-:W-:Y:S01]  /*07b0*/  NOP ;  /* 0x0000000000007918 */ /* 0x006fe20000000000 */
.L_x_4:
[----:B------:R-:W1:Y:S01]  /*07c0*/  LDC R3, c[0x0][0x65c] ;  /* 0x00019700ff037b82 */ /* 0x000e620000000800 */
[----:B------:R-:W-:Y:S02]  /*07d0*/  IMAD.U32 R4, RZ, RZ, UR9 ;  /* 0x00000009ff047e24 */ /* 0x000fe4000f8e00ff */
[----:B------:R-:W-:Y:S01]  /*07e0*/  IMAD.MOV.U32 R5, RZ, RZ, RZ ;  /* 0x000000ffff057224 */ /* 0x000fe200078e00ff */
[----:B-1----:R-:W-:-:S13]  /*07f0*/  ISETP.NE.AND P4, PT, R3, 0x1, PT ;  /* 0x000000010300780c */ /* 0x002fda0003f85270 */
[----:B------:R-:W1:Y:S01]  /*0800*/  @P4 LDC R7, c[0x0][0x10] ;  /* 0x00000400ff074b82 */ /* 0x000e620000000800 */
[----:B------:R-:W-:Y:S02]  /*0810*/  @P4 IMAD.MOV.U32 R3, RZ, RZ, RZ ;  /* 0x000000ffff034224 */ /* 0x000fe400078e00ff */
[----:B------:R-:W-:-:S05]  /*0820*/  @P4 IMAD.MOV.U32 R13, RZ, RZ, RZ ;  /* 0x000000ffff0d4224 */ /* 0x000fca00078e00ff */
[----:B------:R-:W2:Y:S01]  /*0830*/  @!P4 LDC R9, c[0x0][0xc] ;  /* 0x00000300ff09cb82 */ /* 0x000ea20000000800 */
[----:B-1----:R-:W-:-:S04]  /*0840*/  @P4 IMAD.WIDE.U32 R6, R7, UR9, R2 ;  /* 0x0000000907064c25 */ /* 0x002fc8000f8e0002 */
[----:B------:R-:W-:Y:S02]  /*0850*/  @P4 IMAD.MOV.U32 R19, RZ, RZ, R6 ;  /* 0x000000ffff134224 */ /* 0x000fe400078e0006 */
[----:B------:R-:W-:Y:S02]  /*0860*/  @P4 IMAD.IADD R23, R7, 0x1, R13 ;  /* 0x0000000107174824 */ /* 0x000fe400078e020d */
[----:B--2---:R-:W-:-:S04]  /*0870*/  @!P4 IMAD.WIDE.U32 R4, R2, R9, R4 ;  /* 0x000000090204c225 */ /* 0x004fc800078e0004 */
[----:B------:R-:W-:Y:S02]  /*0880*/  @!P4 IMAD.MOV.U32 R19, RZ, RZ, R4 ;  /* 0x000000ffff13c224 */ /* 0x000fe400078e0004 */
[----:B------:R-:W-:-:S03]  /*0890*/  @!P4 IMAD.MOV.U32 R23, RZ, RZ, R5 ;  /* 0x000000ffff17c224 */ /* 0x000fc600078e0005 */
[----:B------:R1:W-:Y:S04]  /*08a0*/  STL [R1+0x78], R19 ;  /* 0x0000781301007387 */ /* 0x0003e80000100800 */
[----:B------:R1:W-:Y:S01]  /*08b0*/  STL [R1+0x74], R23 ;  /* 0x0000741701007387 */ /* 0x0003e20000100800 */
[----:B------:R-:W-:Y:S05]  /*08c0*/  @!P3 BRA `(.L_x_5) ;  /* 0x00000000000cb947 */ /* 0x000fea0003800000 */
[----:B------:R-:W-:Y:S01]  /*08d0*/  UCGABAR_WAIT ;  /* 0x0000000000007dc7 */ /* 0x000fe20008000000 */
[----:B------:R-:W-:Y:S01]  /*08e0*/  CCTL.IVALL ;  /* 0x00000000ff00798f */ /* 0x000fe20002000000 */
[----:B------:R-:W-:Y:S05]  /*08f0*/  BRA `(.L_x_6) ;  /* 0x0000000000047947 */ /* 0x000fea0003800000 */
.L_x_5:
[----:B------:R-:W-:Y:S06]  /*0900*/  BAR.SYNC.DEFER_BLOCKING 0x0 ;  /* 0x0000000000007b1d */ /* 0x000fec0000010000 */
.L_x_6:
[----:B------:R-:W-:Y:S05]  /*0910*/  @!P2 BRA `(.L_x_7) ;  /* 0x000000e40078a947 */ /* 0x000fea0003800000 */
[----:B------:R-:W-:-:S06]  /*0920*/  UISETP.GT.U32.AND UP0, UPT, UR10, 0x1, UPT ;  /* 0x000000010a00788c */ /* 0x000fcc000bf04070 */
[----:B------:R-:W-:-:S13]  /*0930*/  PLOP3.LUT P1, PT, PT, PT, UP0, 0x80, 0x0 ;  /* 0x000000000000781c */ /* 0x000fda0003f2f008 */
[----:B0-----:R-:W-:Y:S05]  /*0940*/  @P1 EXIT ;  /* 0x000000000000194d */ /* 0x001fea0003800000 */
[----:B------:R-:W-:Y:S01]  /*0950*/  IMAD.MOV.U32 R6, RZ, RZ, -0x1 ;  /* 0xffffffffff067424 */ /* 0x000fe200078e00ff */
[----:B------:R-:W-:Y:S01]  /*0960*/  ULDC.64 UR4, c[0x0][0x650] ;  /* 0x0001940000047ab9 */ /* 0x000fe20000000a00 */
[----:B------:R-:W-:Y:S01]  /*0970*/  IMAD.MOV.U32 R5, RZ, RZ, -0x1 ;  /* 0xffffffffff057424 */ /* 0x000fe200078e00ff */
[----:B------:R-:W-:Y:S01]  /*0980*/  ISETP.GE.U32.AND P1, PT, R19, UR4, PT ;  /* 0x0000000413007c0c */ /* 0x000fe2000bf26070 */
[----:B------:R-:W-:Y:S01]  /*0990*/  UMOV UR12, 0xffffffff ;  /* 0xffffffff000c7882 */ /* 0x000fe20000000000 */
[----:B------:R0:W-:Y:S01]  /*09a0*/  STL [R1+0x80], R6 ;  /* 0x0000800601007387 */ /* 0x0001e20000100800 */
[----:B------:R-:W-:Y:S02]  /*09b0*/  PRMT R4, RZ, 0x7610, R4 ;  /* 0x00007610ff047816 */ /* 0x000fe40000000004 */
[----:B------:R-:W-:Y:S01]  /*09c0*/  ISETP.GE.U32.AND.EX P1, PT, R23, UR5, PT, P1 ;  /* 0x0000000517007c0c */ /* 0x000fe2000bf26110 */
[----:B------:R0:W-:-:S12]  /*09d0*/  STL [R1+0x7c], R5 ;  /* 0x00007c0501007387 */ /* 0x0001d80000100800 */
[----:B0-----:R-:W-:Y:S05]  /*09e0*/  @P1 BRA `(.L_x_8) ;  /* 0x0000000400381947 */ /* 0x001fea0003800000 */
[----:B------:R-:W0:Y:S01]  /*09f0*/  LDC.64 R14, c[0x0][0x628] ;  /* 0x00018a00ff0e7b82 */ /* 0x000e220000000a00 */
[----:B------:R-:W-:Y:S02]  /*0a00*/  IMAD.MOV.U32 R4, RZ, RZ, R19 ;  /* 0x000000ffff047224 */ /* 0x000fe400078e0013 */
[----:B------:R-:W-:-:S05]  /*0a10*/  IMAD.MOV.U32 R5, RZ, RZ, R23 ;  /* 0x000000ffff057224 */ /* 0x000fca00078e0017 */
[----:B------:R-:W2:Y:S08]  /*0a20*/  LDC R10, c[0x0][0x630] ;  /* 0x00018c00ff0a7b82 */ /* 0x000eb00000000800 */
[----:B------:R-:W3:Y:S01]  /*0a30*/  LDC.64 R16, c[0x0][0x620] ;  /* 0x00018800ff107b82 */ /* 0x000ee20000000a00 */
[----:B0-----:R-:W-:-:S04]  /*0a40*/  ISETP.NE.U32.AND P1, PT, R14, RZ, PT ;  /* 0x000000ff0e00720c */ /* 0x001fc80003f25070 */
[----:B------:R-:W-:-:S13]  /*0a50*/  ISETP.NE.AND.EX P1, PT, R15, RZ, PT, P1 ;  /* 0x000000ff0f00720c */ /* 0x000fda0003f25310 */
[----:B--23--:R-:W-:Y:S05]  /*0a60*/  @!P1 BRA `(.L_x_9) ;  /* 0x0000000000289947 */ /* 0x00cfea0003800000 */
[----:B------:R-:W0:Y:S02]  /*0a70*/  LDC R9, c[0x0][0x634] ;  /* 0x00018d00ff097b82 */ /* 0x000e240000000800 */
[----:B0-----:R-:W-:-:S05]  /*0a80*/  IADD3 R9, P1, R19, R9, RZ ;  /* 0x0000000913097210 */ /* 0x001fca0007f3e0ff */
[----:B------:R-:W-:-:S04]  /*0a90*/  IMAD.X R13, RZ, RZ, R23, P1 ;  /* 0x000000ffff0d7224 */ /* 0x000fc800008e0617 */
[----:B------:R-:W-:-:S04]  /*0aa0*/  IMAD.WIDE.U32 R4, R13, R14, RZ ;  /* 0x0000000e0d047225 */ /* 0x000fc800078e00ff */
[----:B------:R-:W-:-:S04]  /*0ab0*/  IMAD.WIDE.U32 R6, P1, R9, R15, R4 ;  /* 0x0000000f09067225 */ /* 0x000fc80007820004 */
[----:B------:R-:W-:-:S04]  /*0ac0*/  IMAD.WIDE.U32 R4, R9, R14, RZ ;  /* 0x0000000e09047225 */ /* 0x000fc800078e00ff */
[----:B------:R-:W-:Y:S01]  /*0ad0*/  IMAD.X R9, RZ, RZ, RZ, P1 ;  /* 0x000000ffff097224 */ /* 0x000fe200008e06ff */
[----:B------:R-:W-:Y:S01]  /*0ae0*/  IADD3 RZ, P1, R5, R6, RZ ;  /* 0x0000000605ff7210 */ /* 0x000fe20007f3e0ff */
[----:B------:R-:W-:-:S04]  /*0af0*/  IMAD.MOV.U32 R8, RZ, RZ, R7 ;  /* 0x000000ffff087224 */ /* 0x000fc800078e0007 */
[----:B------:R-:W-:-:S08]  /*0b00*/  IMAD.WIDE.U32.X R4, R13, R15, R8, P1 ;  /* 0x0000000f0d047225 */ /* 0x000fd000008e0408 */
.L_x_9:
[----:B------:R-:W0:Y:S01]  /*0b10*/  LDC.64 R20, c[0x0][0x640] ;  /* 0x00019000ff147b82 */ /* 0x000e220000000a00 */
[-C--:B------:R-:W-:Y:S01]  /*0b20*/  SHF.R.U64 R22, R4, R10.reuse, R5 ;  /* 0x0000000a04167219 */ /* 0x080fe20000001205 */
[----:B------:R-:W-:Y:S01]  /*0b30*/  IMAD.MOV.U32 R4, RZ, RZ, R19 ;  /* 0x000000ffff047224 */ /* 0x000fe200078e0013 */
[----:B------:R-:W-:Y:S01]  /*0b40*/  SHF.R.U32.HI R3, RZ, R10, R5 ;  /* 0x0000000aff037219 */ /* 0x000fe20000011605 */
[----:B------:R-:W-:Y:S01]  /*0b50*/  IMAD.MOV.U32 R5, RZ, RZ, R23 ;  /* 0x000000ffff057224 */ /* 0x000fe200078e0017 */
[----:B------:R-:W-:Y:S01]  /*0b60*/  IADD3 R7, P1, RZ, -R22, RZ ;  /* 0x80000016ff077210 */ /* 0x000fe20007f3e0ff */
[----:B-1----:R-:W-:Y:S02]  /*0b70*/  IMAD R23, R11, R12, R2 ;  /* 0x0000000c0b177224 */ /* 0x002fe400078e0202 */
[----:B------:R-:W1:Y:S01]  /*0b80*/  LDC R8, c[0x0][0x618] ;  /* 0x00018600ff087b82 */ /* 0x000e620000000800 */
[----:B------:R-:W-:Y:S02]  /*0b90*/  IMAD.MOV.U32 R11, RZ, RZ, 0x1 ;  /* 0x00000001ff0b7424 */ /* 0x000fe400078e00ff */
[----:B------:R-:W-:-:S02]  /*0ba0*/  IMAD.X R3, RZ, RZ, ~R3, P1 ;  /* 0x000000ffff037224 */ /* 0x000fc400008e0e03 */
[----:B------:R-:W-:-:S03]  /*0bb0*/  IMAD.WIDE.U32 R4, R7, R16, R4 ;  /* 0x0000001007047225 */ /* 0x000fc600078e0004 */
[----:B------:R-:W2:Y:S01]  /*0bc0*/  LDC R14, c[0x0][0x608] ;  /* 0x00018200ff0e7b82 */ /* 0x000ea20000000800 */
[----:B------:R-:W-:-:S04]  /*0bd0*/  IMAD R6, R3, R16, RZ ;  /* 0x0000001003067224 */ /* 0x000fc800078e02ff */
[----:B------:R-:W-:-:S03]  /*0be0*/  IMAD R3, R7, R17, R6 ;  /* 0x0000001107037224 */ /* 0x000fc600078e0206 */
[----:B------:R-:W3:Y:S01]  /*0bf0*/  LDC R18, c[0x0][0x658] ;  /* 0x00019600ff127b82 */ /* 0x000ee20000000800 */
[----:B------:R-:W-:Y:S01]  /*0c00*/  IMAD.IADD R3, R5, 0x1, R3 ;  /* 0x0000000105037824 */ /* 0x000fe200078e0203 */
[----:B0-----:R-:W-:Y:S01]  /*0c10*/  ISETP.NE.U32.AND P1, PT, R20, RZ, PT ;  /* 0x000000ff1400720c */ /* 0x001fe20003f25070 */
[----:B------:R-:W-:-:S03]  /*0c20*/  IMAD.MOV.U32 R5, RZ, RZ, -0x1 ;  /* 0xffffffffff057424 */ /* 0x000fc600078e00ff */
[----:B------:R-:W-:Y:S02]  /*0c30*/  ISETP.NE.AND.EX P1, PT, R21, RZ, PT, P1 ;  /* 0x000000ff1500720c */ /* 0x000fe40003f25310 */
[----:B------:R-:W0:Y:S01]  /*0c40*/  LDC R13, c[0x0][0x600] ;  /* 0x00018000ff0d7b82 */ /* 0x000e220000000800 */
[-CC-:B-1----:R-:W-:Y:S02]  /*0c50*/  SHF.R.U64 R10, R4, R8.reuse, R3.reuse ;  /* 0x00000008040a7219 */ /* 0x182fe40000001203 */
[----:B------:R-:W-:-:S05]  /*0c60*/  SHF.R.U32.HI R3, RZ, R8, R3 ;  /* 0x00000008ff037219 */ /* 0x000fca0000011603 */
[----:B------:R-:W1:Y:S01]  /*0c70*/  LDC R15, c[0x0][0x648] ;  /* 0x00019200ff0f7b82 */ /* 0x000e620000000800 */
[-CC-:B--2---:R-:W-:Y:S02]  /*0c80*/  SHF.R.U64 R19, R10, R14.reuse, R3.reuse ;  /* 0x0000000e0a137219 */ /* 0x184fe40000001203 */
[----:B------:R-:W-:-:S05]  /*0c90*/  SHF.R.U32.HI R3, RZ, R14, R3 ;  /* 0x0000000eff037219 */ /* 0x000fca0000011603 */
[----:B------:R-:W2:Y:S01]  /*0ca0*/  LDC R17, c[0x0][0x638] ;  /* 0x00018e00ff117b82 */ /* 0x000ea20000000800 */
[-C--:B---3--:R-:W-:Y:S02]  /*0cb0*/  SHF.L.U32 R2, R5, R18.reuse, RZ ;  /* 0x0000001205027219 */ /* 0x088fe400000006ff */
[--C-:B------:R-:W-:Y:S02]  /*0cc0*/  SHF.R.U64 R12, R19, R18, R3.reuse ;  /* 0x00000012130c7219 */ /* 0x100fe40000001203 */
[----:B------:R-:W-:Y:S02]  /*0cd0*/  LOP3.LUT R8, RZ, R2, RZ, 0x33, !PT ;  /* 0x00000002ff087212 */ /* 0x000fe400078e33ff */
[----:B------:R-:W-:Y:S01]  /*0ce0*/  SHF.R.U32.HI R3, RZ, R18, R3 ;  /* 0x00000012ff037219 */ /* 0x000fe20000011603 */
[----:B------:R-:W3:Y:S01]  /*0cf0*/  LDC R16, c[0x0][0x610] ;  /* 0x00018400ff107b82 */ /* 0x000ee20000000800 */
[----:B------:R-:W-:Y:S01]  /*0d00*/  IMAD.MOV.U32 R2, RZ, RZ, R12 ;  /* 0x000000ffff027224 */ /* 0x000fe200078e000c */
[----:B------:R-:W-:Y:S06]  /*0d10*/  @!P1 BRA `(.L_x_10) ;  /* 0x0000000000289947 */ /* 0x000fec0003800000 */
[----:B------:R-:W4:Y:S02]  /*0d20*/  LDC R7, c[0x0][0x64c] ;  /* 0x00019300ff077b82 */ /* 0x000f240000000800 */
[----:B----4-:R-:W-:-:S05]  /*0d30*/  IADD3 R7, P1, R12, R7, RZ ;  /* 0x000000070c077210 */ /* 0x010fca0007f3e0ff */
        /* <DEDUP_REMOVED lines=8> */
.L_x_10:
[----:B-1----:R-:W-:Y:S01]  /*0dc0*/  SHF.R.U64 R4, R2, R15, R3 ;  /* 0x0000000f02047219 */ /* 0x002fe20000001203 */
[----:B0-----:R-:W-:Y:S01]  /*0dd0*/  VIADD R5, R13, 0xffffffff ;  /* 0xffffffff0d057836 */ /* 0x001fe20000000000 */
[----:B------:R-:W-:Y:S02]  /*0de0*/  SHF.L.U32 R2, R11, R18, RZ ;  /* 0x000000120b027219 */ /* 0x000fe400000006ff */
[----:B------:R-:W-:Y:S01]  /*0df0*/  LOP3.LUT R3, R19, R8, RZ, 0xc0, !PT ;  /* 0x0000000813037212 */ /* 0x000fe200078ec0ff */
[----:B------:R-:W-:Y:S01]  /*0e00*/  IMAD.MOV R6, RZ, RZ, -R4 ;  /* 0x000000ffff067224 */ /* 0x000fe200078e0a04 */
[----:B------:R-:W-:Y:S02]  /*0e10*/  SEL R0, R0, R23, !P4 ;  /* 0x0000001700007207 */ /* 0x000fe40006000000 */
[----:B------:R-:W-:Y:S01]  /*0e20*/  LOP3.LUT R5, R10, R5, RZ, 0xc0, !PT ;  /* 0x000000050a057212 */ /* 0x000fe200078ec0ff */
[----:B------:R-:W-:Y:S01]  /*0e30*/  IMAD R3, R2, R4, R3 ;  /* 0x0000000402037224 */ /* 0x000fe200078e0203 */
[----:B------:R-:W-:Y:S01]  /*0e40*/  R2UR UR12, R22 ;  /* 0x00000000160c72ca */ /* 0x000fe200000e0000 */
[----:B--2---:R-:W-:-:S02]  /*0e50*/  IMAD R2, R6, R17, R12 ;  /* 0x0000001106027224 */ /* 0x004fc400078e020c */
[----:B---3--:R-:W-:Y:S02]  /*0e60*/  IMAD R0, R3, R16, R0 ;  /* 0x0000001003007224 */ /* 0x008fe400078e0200 */
[----:B------:R-:W-:Y:S02]  /*0e70*/  IMAD R3, R2, R13, R5 ;  /* 0x0000000d02037224 */ /* 0x000fe400078e0205 */
[----:B------:R-:W-:-:S03]  /*0e80*/  IMAD.MOV.U32 R4, RZ, RZ, 0x1 ;  /* 0x00000001ff047424 */ /* 0x000fc600078e00ff */
[----:B------:R-:W-:Y:S02]  /*0e90*/  SEL R2, R3, R0, !P4 ;  /* 0x0000000003027207 */ /* 0x000fe40006000000 */
[----:B------:R-:W-:-:S03]  /*0ea0*/  SEL R0, R0, R3, !P4 ;  /* 0x0000000300007207 */ /* 0x000fc60006000000 */
[----:B------:R0:W-:Y:S04]  /*0eb0*/  STL [R1+0x7c], R2 ;  /* 0x00007c0201007387 */ /* 0x0001e80000100800 */
[----:B------:R0:W-:Y:S02]  /*0ec0*/  STL [R1+0x80], R0 ;  /* 0x0000800001007387 */ /* 0x0001e40000100800 */
.L_x_8:
[----:B------:R-:W-:-:S08]  /*0ed0*/  NOP ;  /* 0x0000000000007918 */ /* 0x000fd00000000000 */
[----:B------:R-:W2:Y:S02]  /*0ee0*/  USETMAXREG.TRY_ALLOC.CTAPOOL UP0, 0xe8 ;  /* 0x000000e8000079c8 */ /* 0x000ea40008000600 */
[----:B--2---:R-:W-:-:S13]  /*0ef0*/  PLOP3.LUT P1, PT, PT, PT, UP0, 0x80, 0x0 ;  /* 0x000000000000781c */ /* 0x004fda0003f2f008 */
[----:B------:R-:W-:Y:S05]  /*0f00*/  @!P1 BRA `(.L_x_8) ;  /* 0xfffffffc00f09947 */ /* 0x000fea000383ffff */
[----:B------:R-:W-:Y:S01]  /*0f10*/  ULDC.64 UR4, c[0x0][0x598] ;  /* 0x0001660000047ab9 */ /* 0x000fe20000000a00 */
[----:B------:R-:W-:Y:S01]  /*0f20*/  ULDC.64 UR14, c[0x0][0x208] ;  /* 0x00008200000e7ab9 */ /* 0x000fe20000000a00 */
[----:B------:R-:W-:-:S04]  /*0f30*/  ISETP.NE.U32.AND P1, PT, RZ, UR4, PT ;  /* 0x00000004ff007c0c */ /* 0x000fc8000bf25070 */
[----:B------:R-:W-:-:S13]  /*0f40*/  ISETP.NE.AND.EX P1, PT, RZ, UR5, PT, P1 ;  /* 0x00000005ff007c0c */ /* 0x000fda000bf25310 */
[----:B------:R-:W-:Y:S05]  /*0f50*/  @!P1 BRA `(.L_x_11) ;  /* 0x0000000000209947 */ /* 0x000fea0003800000 */
[----:B0-----:R-:W0:Y:S02]  /*0f60*/  LDC.64 R2, c[0x0][0x598] ;  /* 0x00016600ff027b82 */ /* 0x001e240000000a00 */
[----:B0-----:R-:W2:Y:S02]  /*0f70*/  LDG.E.64 R2, desc[UR14][R2.64] ;  /* 0x0000000e02027981 */ /* 0x001ea4000c1e1b00 */
[----:B--2---:R-:W-:-:S04]  /*0f80*/  ISETP.NE.U32.AND P1, PT, R2, RZ, PT ;  /* 0x000000ff0200720c */ /* 0x004fc80003f25070 */
[----:B------:R-:W-:-:S13]  /*0f90*/  ISETP.NE.AND.EX P1, PT, R3, RZ, PT, P1 ;  /* 0x000000ff0300720c */ /* 0x000fda0003f25310 */
[----:B------:R-:W-:Y:S05]  /*0fa0*/  @!P1 BRA `(.L_x_11) ;  /* 0x00000000000c9947 */ /* 0x000fea0003800000 */
[----:B------:R-:W2:Y:S02]  /*0fb0*/  LD.E R2, desc[UR14][R2.64] ;  /* 0x0000000e02027980 */ /* 0x000ea4000c101900 */
[----:B--2---:R-:W-:Y:S01]  /*0fc0*/  R2UR UR20, R2 ;  /* 0x00000000021472ca */ /* 0x004fe200000e0000 */
[----:B------:R-:W-:-:S14]  /*0fd0*/  BRA `(.L_x_12) ;  /* 0x0000000000247947 */ /* 0x000fdc0003800000 */
.L_x_11:
[----:B------:R-:W-:Y:S02]  /*0fe0*/  ULDC.64 UR4, c[0x0][0x588] ;  /* 0x0001620000047ab9 */ /* 0x000fe40000000a00 */
[----:B------:R-:W-:-:S04]  /*0ff0*/  ISETP.NE.U32.AND P1, PT, RZ, UR4, PT ;  /* 0x00000004ff007c0c */ /* 0x000fc8000bf25070 */
[----:B------:R-:W-:-:S13]  /*1000*/  ISETP.NE.AND.EX P1, PT, RZ, UR5, PT, P1 ;  /* 0x00000005ff007c0c */ /* 0x000fda000bf25310 */
[----:B------:R-:W-:Y:S05]  /*1010*/  @!P1 BRA `(.L_x_13) ;  /* 0x0000000000109947 */ /* 0x000fea0003800000 */
[----:B0-----:R-:W0:Y:S02]  /*1020*/  LDC.64 R2, c[0x0][0x588] ;  /* 0x00016200ff027b82 */ /* 0x001e240000000a00 */
[----:B0-----:R-:W2:Y:S02]  /*1030*/  LDG.E R2, desc[UR14][R2.64] ;  /* 0x0000000e02027981 */ /* 0x001ea4000c1e1900 */
[----:B--2---:R-:W-:Y:S01]  /*1040*/  R2UR UR20, R2 ;  /* 0x00000000021472ca */ /* 0x004fe200000e0000 */
[----:B------:R-:W-:-:S14]  /*1050*/  BRA `(.L_x_12) ;  /* 0x0000000000047947 */ /* 0x000fdc0003800000 */
.L_x_13:
[----:B------:R-:W-:-:S05]  /*1060*/  ULDC UR20, c[0x0][0x580] ;  /* 0x0001600000147ab9 */ /* 0x000fca0000000800 */
.L_x_12:
[----:B------:R-:W-:Y:S02]  /*1070*/  ULDC.64 UR4, c[0x0][0x5a0] ;  /* 0x0001680000047ab9 */ /* 0x000fe40000000a00 */
        /* <DEDUP_REMOVED lines=11> */
.L_x_14:
        /* <DEDUP_REMOVED lines=8> */
.L_x_16:
[----:B------:R-:W-:-:S05]  /*11b0*/  ULDC UR21, c[0x0][0x584] ;  /* 0x0001610000157ab9 */ /* 0x000fca0000000800 */
.L_x_15:
[----:B------:R-:W-:-:S13]  /*11c0*/  LOP3.LUT P1, RZ, R4, 0xff, RZ, 0xc0, !PT ;  /* 0x000000ff04ff7812 */ /* 0x000fda000782c0ff */
[----:B------:R-:W-:Y:S05]  /*11d0*/  @!P1 EXIT ;  /* 0x000000000000994d */ /* 0x000fea0003800000 */
[----:B------:R-:W-:Y:S01]  /*11e0*/  ULDC UR4, c[0x0][0x28c] ;  /* 0x0000a30000047ab9 */ /* 0x000fe20000000800 */
[----:B------:R-:W-:Y:S02]  /*11f0*/  ULOP3.LUT UR22, UR13, 0x1, URZ, 0xfc, !UPT ;  /* 0x000000010d167892 */ /* 0x000fe4000f8efc3f */
[----:B------:R-:W-:-:S04]  /*1200*/  UIADD3 UR4, UR4, 0x7f, URZ ;  /* 0x0000007f04047890 */ /* 0x000fc8000fffe03f */
[----:B------:R-:W-:-:S04]  /*1210*/  USHF.R.S32.HI UR5, URZ, 0x1f, UR4 ;  /* 0x0000001f3f057899 */ /* 0x000fc80008011404 */
[----:B------:R-:W-:-:S03]  /*1220*/  ULEA.HI UR5, UR5, UR4, URZ, 0x7 ;  /* 0x0000000405057291 */ /* 0x000fc6000f8f383f */
[----:B------:R-:W-:Y:S01]  /*1230*/  UMOV UR4, URZ ;  /* 0x0000003f00047c82 */ /* 0x000fe20008000000 */
[----:B------:R-:W-:-:S03]  /*1240*/  USHF.R.S32.HI UR9, URZ, 0x7, UR5 ;  /* 0x000000073f097899 */ /* 0x000fc60008011405 */
[----:B------:R-:W-:-:S09]  /*1250*/  UMOV UR5, URZ ;  /* 0x0000003f00057c82 */ /* 0x000fd20008000000 */
.L_x_297:
[----:B0-----:R-:W0:Y:S01]  /*1260*/  S2R R0, SR_TID.X ;  /* 0x0000000000007919 */ /* 0x001e220000002100 */
[----:B------:R-:W2:Y:S01]  /*1270*/  S2UR UR18, SR_CgaCtaId ;  /* 0x00000000001279c3 */ /* 0x000ea20000008800 */
[----:B------:R-:W-:Y:S01]  /*1280*/  UMOV UR17, 0x400 ;  /* 0x0000040000117882 */ /* 0x000fe20000000000 */
[----:B------:R-:W-:Y:S01]  /*1290*/  UMOV UR6, URZ ;  /* 0x0000003f00067c82 */ /* 0x000fe20008000000 */
[----:B------:R-:W-:Y:S01]  /*12a0*/  STL [R1+0x6c], RZ ;  /* 0x00006cff01007387 */ /* 0x000fe20000100800 */
[----:B------:R-:W-:Y:S01]  /*12b0*/  UMOV UR7, URZ ;  /* 0x0000003f00077c82 */ /* 0x000fe20008000000 */
[----:B------:R-:W-:Y:S01]  /*12c0*/  UMOV UR8, URZ ;  /* 0x0000003f00087c82 */ /* 0x000fe20008000000 */
[----:B------:R-:W-:Y:S01]  /*12d0*/  UMOV UR23, UR5 ;  /* 0x0000000500177c82 */ /* 0x000fe20008000000 */
[----:B------:R-:W-:Y:S01]  /*12e0*/  STL [R1+0x68], RZ ;  /* 0x000068ff01007387 */ /* 0x000fe20000100800 */
[----:B-1-3--:R-:W3:Y:S01]  /*12f0*/  LDC R2, c[0x0][0x28c] ;  /* 0x0000a300ff027b82 */ /* 0x00aee20000000800 */
[----:B------:R-:W-:Y:S01]  /*1300*/  UMOV UR24, UR4 ;  /* 0x0000000400187c82 */ /* 0x000fe20008000000 */
[----:B------:R-:W-:Y:S01]  /*1310*/  CS2R R4, SRZ ;  /* 0x0000000000047805 */ /* 0x000fe2000001ff00 */
[----:B------:R-:W-:Y:S01]  /*1320*/  STL [R1+0x64], RZ ;  /* 0x000064ff01007387 */ /* 0x000fe20000100800 */
[----:B------:R-:W-:-:S02]  /*1330*/  CS2R R6, SRZ ;  /* 0x0000000000067805 */ /* 0x000fc4000001ff00 */
[----:B------:R-:W-:Y:S02]  /*1340*/  CS2R R8, SRZ ;  /* 0x0000000000087805 */ /* 0x000fe4000001ff00 */
[----:B------:R-:W-:Y:S01]  /*1350*/  CS2R R10, SRZ ;  /* 0x00000000000a7805 */ /* 0x000fe2000001ff00 */
[----:B------:R-:W-:Y:S01]  /*1360*/  STL [R1+0x60], RZ ;  /* 0x000060ff01007387 */ /* 0x000fe20000100800 */
[----:B------:R-:W-:Y:S02]  /*1370*/  CS2R R12, SRZ ;  /* 0x00000000000c7805 */ /* 0x000fe4000001ff00 */
[----:B------:R-:W-:Y:S02]  /*1380*/  CS2R R14, SRZ ;  /* 0x00000000000e7805 */ /* 0x000fe4000001ff00 */
[----:B------:R-:W-:Y:S01]  /*1390*/  CS2R R16, SRZ ;  /* 0x0000000000107805 */ /* 0x000fe2000001ff00 */
[----:B------:R-:W-:Y:S01]  /*13a0*/  STL [R1+0x5c], RZ ;  /* 0x00005cff01007387 */ /* 0x000fe20000100800 */
[----:B-1----:R-:W-:-:S02]  /*13b0*/  CS2R R18, SRZ ;  /* 0x0000000000127805 */ /* 0x002fc4000001ff00 */
[----:B------:R-:W-:Y:S02]  /*13c0*/  CS2R R20, SRZ ;  /* 0x0000000000147805 */ /* 0x000fe4000001ff00 */
[----:B------:R-:W-:Y:S01]  /*13d0*/  CS2R R22, SRZ ;  /* 0x0000000000167805 */ /* 0x000fe2000001ff00 */
[----:B------:R-:W-:Y:S01]  /*13e0*/  STL [R1+0x58], RZ ;  /* 0x000058ff01007387 */ /* 0x000fe20000100800 */
[----:B------:R-:W-:Y:S02]  /*13f0*/  CS2R R152, SRZ ;  /* 0x0000000000987805 */ /* 0x000fe4000001ff00 */
[----:B------:R-:W-:Y:S02]  /*1400*/  CS2R R154, SRZ ;  /* 0x00000000009a7805 */ /* 0x000fe4000001ff00 */
[----:B------:R-:W-:Y:S01]  /*1410*/  CS2R R156, SRZ ;  /* 0x00000000009c7805 */ /* 0x000fe2000001ff00 */
[----:B------:R-:W-:Y:S01]  /*1420*/  STL [R1+0x54], RZ ;  /* 0x000054ff01007387 */ /* 0x000fe20000100800 */
[----:B------:R-:W-:-:S02]  /*1430*/  CS2R R158, SRZ ;  /* 0x00000000009e7805 */ /* 0x000fc4000001ff00 */
[----:B------:R-:W-:Y:S02]  /*1440*/  CS2R R160, SRZ ;  /* 0x0000000000a07805 */ /* 0x000fe4000001ff00 */
[----:B------:R-:W-:Y:S02]  /*1450*/  CS2R R162, SRZ ;  /* 0x0000000000a27805 */ /* 0x000fe4000001ff00 */
[----:B0-----:R-:W-:Y:S01]  /*1460*/  LOP3.LUT R0, R0, 0x80, RZ, 0xc0, !PT ;  /* 0x0000008000007812 */ /* 0x001fe200078ec0ff */
[----:B------:R-:W-:Y:S01]  /*1470*/  STL [R1+0x50], RZ ;  /* 0x000050ff01007387 */ /* 0x000fe20000100800 */
[----:B---3--:R-:W-:Y:S02]  /*1480*/  ISETP.GE.AND P1, PT, R2, 0x1, PT ;  /* 0x000000010200780c */ /* 0x008fe40003f26270 */
[----:B------:R-:W-:Y:S02]  /*1490*/  CS2R R2, SRZ ;  /* 0x0000000000027805 */ /* 0x000fe4000001ff00 */
[----:B------:R-:W-:Y:S01]  /*14a0*/  SHF.R.U32.HI R0, RZ, 0x7, R0 ;  /* 0x00000007ff007819 */ /* 0x000fe20000011600 */
        /* <DEDUP_REMOVED lines=8> */
[----:B------:R-:W0:Y:S01]  /*1530*/  SHFL.IDX PT, R0, R0, RZ, 0x1f ;  /* 0x00001fff00007589 */ /* 0x000e2200000e0000 */
[----:B------:R-:W-:-:S02]  /*1540*/  CS2R R176, SRZ ;  /* 0x0000000000b07805 */ /* 0x000fc4000001ff00 */
[----:B------:R-:W-:Y:S02]  /*1550*/  CS2R R178, SRZ ;  /* 0x0000000000b27805 */ /* 0x000fe4000001ff00 */
[----:B------:R-:W-:Y:S01]  /*1560*/  CS2R R180, SRZ ;  /* 0x0000000000b47805 */ /* 0x000fe2000001ff00 */
[----:B------:R1:W-:Y:S01]  /*1570*/  STL [R1+0x44], RZ ;  /* 0x000044ff01007387 */ /* 0x0003e20000100800 */
[----:B------:R-:W-:Y:S02]  /*1580*/  CS2R R182, SRZ ;  /* 0x0000000000b67805 */ /* 0x000fe4000001ff00 */
[----:B------:R-:W-:Y:S02]  /*1590*/  CS2R R184, SRZ ;  /* 0x0000000000b87805 */ /* 0x000fe4000001ff00 */
[----:B------:R-:W-:Y:S01]  /*15a0*/  CS2R R186, SRZ ;  /* 0x0000000000ba7805 */ /* 0x000fe2000001ff00 */
[----:B------:R1:W-:Y:S01]  /*15b0*/  STL [R1+0x40], RZ ;  /* 0x000040ff01007387 */ /* 0x0003e20000100800 */
        /* <DEDUP_REMOVED lines=14> */
[----:B------:R-:W-:Y:S02]  /*16a0*/  CS2R R210, SRZ ;  /* 0x0000000000d27805 */ /* 0x000fe4000001ff00 */
[----:B0-----:R-:W-:Y:S01]  /*16b0*/  R2UR UR10, R0 ;  /* 0x00000000000a72ca */ /* 0x001fe200000e0000 */
[----:B------:R1:W-:Y:S01]  /*16c0*/  STL [R1+0x30], RZ ;  /* 0x000030ff01007387 */ /* 0x0003e20000100800 */
[----:B------:R-:W-:Y:S01]  /*16d0*/  IMAD.MOV.U32 R0, RZ, RZ, RZ ;  /* 0x000000ffff007224 */ /* 0x000fe200078e00ff */
[----:B------:R-:W-:-:S02]  /*16e0*/  CS2R R212, SRZ ;  /* 0x0000000000d47805 */ /* 0x000fc4000001ff00 */
[----:B------:R-:W-:Y:S01]  /*16f0*/  CS2R R214, SRZ ;  /* 0x0000000000d67805 */ /* 0x000fe2000001ff00 */
[----:B------:R1:W-:Y:S01]  /*1700*/  STL [R1+0x2c], RZ ;  /* 0x00002cff01007387 */ /* 0x0003e20000100800 */
[----:B------:R-:W-:Y:S02]  /*1710*/  CS2R R216, SRZ ;  /* 0x0000000000d87805 */ /* 0x000fe4000001ff00 */
[----:B------:R-:W-:Y:S02]  /*1720*/  CS2R R218, SRZ ;  /* 0x0000000000da7805 */ /* 0x000fe4000001ff00 */
[----:B------:R-:W-:Y:S01]  /*1730*/  CS2R R220, SRZ ;  /* 0x0000000000dc7805 */ /* 0x000fe2000001ff00 */
[----:B------:R1:W-:Y:S01]  /*1740*/  STL [R1+0x28], RZ ;  /* 0x000028ff01007387 */ /* 0x0003e20000100800 */
[----:B------:R-:W-:Y:S02]  /*1750*/  CS2R R222, SRZ ;  /* 0x0000000000de7805 */ /* 0x000fe4000001ff00 */
[----:B------:R-:W-:-:S02]  /*1760*/  CS2R R224, SRZ ;  /* 0x0000000000e07805 */ /* 0x000fc4000001ff00 */
[----:B------:R-:W-:Y:S01]  /*1770*/  CS2R R226, SRZ ;  /* 0x0000000000e27805 */ /* 0x000fe2000001ff00 */
[----:B------:R1:W-:Y:S01]  /*1780*/  STL [R1+0x24], RZ ;  /* 0x000024ff01007387 */ /* 0x0003e20000100800 */
[----:B------:R-:W-:Y:S01]  /*1790*/  ULEA.HI UR11, UR10, UR10, URZ, 0x1 ;  /* 0x0000000a0a0b7291 */ /* 0x000fe2000f8f083f */
[----:B------:R-:W-:Y:S01]  /*17a0*/  IMAD.MOV.U32 R228, RZ, RZ, RZ ;  /* 0x000000ffffe47224 */ /* 0x000fe200078e00ff */
[----:B------:R-:W-:Y:S01]  /*17b0*/  CS2R R88, SRZ ;  /* 0x0000000000587805 */ /* 0x000fe2000001ff00 */
[----:B------:R1:W-:Y:S01]  /*17c0*/  STL [R1+0x20], RZ ;  /* 0x000020ff01007387 */ /* 0x0003e20000100800 */
[----:B------:R-:W-:Y:S01]  /*17d0*/  ULOP3.LUT UR16, UR11, 0x7fffe, URZ, 0xc0, !UPT ;  /* 0x0007fffe0b107892 */ /* 0x000fe2000f8ec03f */
[----:B------:R-:W-:Y:S01]  /*17e0*/  CS2R R90, SRZ ;  /* 0x00000000005a7805 */ /* 0x000fe2000001ff00 */
[----:B--2---:R-:W-:Y:S01]  /*17f0*/  ULEA UR11, UR18, UR17, 0x18 ;  /* 0x00000011120b7291 */ /* 0x004fe2000f8ec03f */
[----:B------:R1:W-:Y:S01]  /*1800*/  STL [R1+0x1c], RZ ;  /* 0x00001cff01007387 */ /* 0x0003e20000100800 */
[----:B------:R-:W-:Y:S01]  /*1810*/  UIADD3 UR16, UR10, -UR16, URZ ;  /* 0x800000100a107290 */ /* 0x000fe2000fffe03f */
[----:B------:R-:W-:-:S02]  /*1820*/  CS2R R92, SRZ ;  /* 0x00000000005c7805 */ /* 0x000fc4000001ff00 */
[----:B------:R-:W-:Y:S01]  /*1830*/  CS2R R94, SRZ ;  /* 0x00000000005e7805 */ /* 0x000fe2000001ff00 */
[----:B------:R1:W-:Y:S01]  /*1840*/  STL [R1+0x18], RZ ;  /* 0x000018ff01007387 */ /* 0x0003e20000100800 */
[----:B------:R-:W-:Y:S01]  /*1850*/  ULEA UR16, UR16, UR11, 0xd ;  /* 0x0000000b10107291 */ /* 0x000fe2000f8e683f */
[----:B------:R-:W-:Y:S02]  /*1860*/  CS2R R96, SRZ ;  /* 0x0000000000607805 */ /* 0x000fe4000001ff00 */
[----:B------:R-:W-:Y:S01]  /*1870*/  CS2R R98, SRZ ;  /* 0x0000000000627805 */ /* 0x000fe2000001ff00 */
[----:B------:R1:W-:Y:S01]  /*1880*/  STL [R1+0x14], RZ ;  /* 0x000014ff01007387 */ /* 0x0003e20000100800 */
[----:B------:R-:W-:Y:S01]  /*1890*/  UIADD3 UR16, UR16, 0x100, URZ ;  /* 0x0000010010107890 */ /* 0x000fe2000fffe03f */
[----:B------:R-:W-:Y:S02]  /*18a0*/  CS2R R100, SRZ ;  /* 0x0000000000647805 */ /* 0x000fe4000001ff00 */
[----:B------:R-:W-:Y:S01]  /*18b0*/  CS2R R102, SRZ ;  /* 0x0000000000667805 */ /* 0x000fe2000001ff00 */
[----:B------:R1:W-:Y:S01]  /*18c0*/  STL [R1+0x10], RZ ;  /* 0x000010ff01007387 */ /* 0x0003e20000100800 */
[----:B------:R-:W-:Y:S01]  /*18d0*/  USHF.R.U32.HI UR10, URZ, 0x4, UR16 ;  /* 0x000000043f0a7899 */ /* 0x000fe20008011610 */
[----:B------:R-:W-:-:S02]  /*18e0*/  CS2R R104, SRZ ;  /* 0x0000000000687805 */ /* 0x000fc4000001ff00 */
[----:B------:R-:W-:Y:S01]  /*18f0*/  CS2R R106, SRZ ;  /* 0x00000000006a7805 */ /* 0x000fe2000001ff00 */
[----:B------:R1:W-:Y:S01]  /*1900*/  STL [R1+0xc], RZ ;  /* 0x00000cff01007387 */ /* 0x0003e20000100800 */
[----:B------:R-:W-:Y:S01]  /*1910*/  ULOP3.LUT UR10, UR10, 0x3fff, URZ, 0xc0, !UPT ;  /* 0x00003fff0a0a7892 */ /* 0x000fe2000f8ec03f */
        /* <DEDUP_REMOVED lines=10> */
[----:B------:R1:W-:Y:S01]  /*19c0*/  STL [R1], RZ ;  /* 0x000000ff01007387 */ /* 0x0003e20000100800 */
[----:B------:R-:W-:Y:S02]  /*19d0*/  CS2R R124, SRZ ;  /* 0x00000000007c7805 */ /* 0x000fe4000001ff00 */
[----:B------:R-:W-:Y:S02]  /*19e0*/  CS2R R126, SRZ ;  /* 0x00000000007e7805 */ /* 0x000fe4000001ff00 */
[----:B------:R-:W-:Y:S02]  /*19f0*/  CS2R R128, SRZ ;  /* 0x0000000000807805 */ /* 0x000fe4000001ff00 */
[----:B------:R-:W-:-:S02]  /*1a00*/  CS2R R130, SRZ ;  /* 0x0000000000827805 */ /* 0x000fc4000001ff00 */
[----:B------:R-:W-:Y:S02]  /*1a10*/  CS2R R132, SRZ ;  /* 0x0000000000847805 */ /* 0x000fe4000001ff00 */
[----:B------:R-:W-:Y:S02]  /*1a20*/  CS2R R134, SRZ ;  /* 0x0000000000867805 */ /* 0x000fe4000001ff00 */
        /* <DEDUP_REMOVED lines=9> */
[----:B----4-:R-:W-:-:S02]  /*1ac0*/  CS2R R26, SRZ ;  /* 0x00000000001a7805 */ /* 0x010fc4000001ff00 */
        /* <DEDUP_REMOVED lines=29> */
[----:B------:R-:W-:Y:S01]  /*1ca0*/  CS2R R86, SRZ ;  /* 0x0000000000567805 */ /* 0x000fe2000001ff00 */
[----:B-1----:R-:W-:Y:S06]  /*1cb0*/  @!P1 BRA `(.L_x_17) ;  /* 0x0000001000c09947 */ /* 0x002fec0003800000 */
[----:B------:R-:W-:-:S06]  /*1cc0*/  UISETP.NE.AND UP0, UPT, UR22, 0x3, UPT ;  /* 0x000000031600788c */ /* 0x000fcc000bf05270 */
[----:B------:R-:W-:-:S13]  /*1cd0*/  PLOP3.LUT P2, PT, PT, PT, UP0, 0x80, 0x0 ;  /* 0x000000000000781c */ /* 0x000fda0003f4f008 */
[----:B------:R-:W-:Y:S05]  /*1ce0*/  @!P2 BRA `(.L_x_18) ;  /* 0x000000000004a947 */ /* 0x000fea0003800000 */
[----:B------:R-:W-:Y:S01]  /*1cf0*/  BPT.TRAP 0x1 ;  /* 0x000000040000795c */ /* 0x000fe20000300000 */
.L_x_18:
[----:B------:R-:W-:Y:S01]  /*1d00*/  ULEA UR6, UR5, UR11, 0x3 ;  /* 0x0000000b05067291 */ /* 0x000fe2000f8e183f */
[----:B------:R-:W-:-:S05]  /*1d10*/  IMAD.U32 R0, RZ, RZ, UR4 ;  /* 0x00000004ff007e24 */ /* 0x000fca000f8e00ff */
[----:B------:R-:W-:-:S04]  /*1d20*/  SHF.L.U32 R0, R0, 0x1f, RZ ;  /* 0x0000001f00007819 */ /* 0x000fc800000006ff */
[----:B------:R0:W1:Y:S01]  /*1d30*/  SYNCS.PHASECHK.TRANS64.TRYWAIT P1, [UR6], R0 ;  /* 0x00000000ff0075a7 */ /* 0x0000620008020146 */
[----:B------:R-:W-:Y:S05]  /*1d40*/  @!P2 BRA `(.L_x_19) ;  /* 0x000000000004a947 */ /* 0x000fea0003800000 */
[----:B------:R-:W-:Y:S01]  /*1d50*/  BPT.TRAP 0x1 ;  /* 0x000000040000795c */ /* 0x000fe20000300000 */
.L_x_19:
[----:B-1----:R-:W-:Y:S05]  /*1d60*/  @P1 BRA `(.L_x_20) ;  /* 0x0000000000081947 */ /* 0x002fea0003800000 */
[----:B------:R-:W1:Y:S02]  /*1d70*/  SYNCS.PHASECHK.TRANS64.TRYWAIT P1, [UR6], R0 ;  /* 0x00000000ff0075a7 */ /* 0x000e640008020146 */
[----:B-1----:R-:W-:Y:S05]  /*1d80*/  @!P1 BRA `(.L_x_21) ;  /* 0x000000e400f49947 */ /* 0x002fea0003800000 */
.L_x_20:
[----:B------:R-:W-:Y:S01]  /*1d90*/  UIADD3 UR6, UR11, 0x20100, URZ ;  /* 0x000201000b067890 */ /* 0x000fe2000fffe03f */
[----:B------:R-:W-:Y:S01]  /*1da0*/  WARPGROUP.ARRIVE ;  /* 0x00000000000079c5 */ /* 0x000fe20000000000 */
[----:B------:R-:W-:Y:S01]  /*1db0*/  ULOP3.LUT UR7, UR10, 0x10000, URZ, 0xfc, !UPT ;  /* 0x000100000a077892 */ /* 0x000fe2000f8efc3f */
[----:B------:R2:W-:Y:S01]  /*1dc0*/  STL [R1+0x6c], RZ ;  /* 0x00006cff01007387 */ /* 0x0005e20000100800 */
[----:B------:R-:W-:Y:S01]  /*1dd0*/  USHF.R.U32.HI UR6, URZ, 0x4, UR6 ;  /* 0x000000043f067899 */ /* 0x000fe20008011606 */
[----:B01----:R-:W-:Y:S01]  /*1de0*/  IMAD.MOV.U32 R0, RZ, RZ, RZ ;  /* 0x000000ffff007224 */ /* 0x003fe200078e00ff */
[----:B------:R-:W-:Y:S01]  /*1df0*/  ULEA UR7, UR5, UR7, 0xb ;  /* 0x0000000705077291 */ /* 0x000fe2000f8e583f */
[----:B------:R2:W-:Y:S01]  /*1e00*/  STL [R1+0x68], RZ ;  /* 0x000068ff01007387 */ /* 0x0005e20000100800 */
[----:B------:R-:W-:Y:S01]  /*1e10*/  ULOP3.LUT UR6, UR6, 0x3fff, URZ, 0xc0, !UPT ;  /* 0x00003fff06067892 */ /* 0x000fe2000f8ec03f */
[----:B------:R-:W-:Y:S01]  /*1e20*/  CS2R R2, SRZ ;  /* 0x0000000000027805 */ /* 0x000fe2000001ff00 */
[----:B------:R-:W-:Y:S01]  /*1e30*/  UMOV UR17, 0x40000040 ;  /* 0x4000004000117882 */ /* 0x000fe20000000000 */
[----:B------:R-:W-:Y:S01]  /*1e40*/  UMOV UR19, 0x40000040 ;  /* 0x4000004000137882 */ /* 0x000fe20000000000 */
[----:B------:R-:W-:Y:S01]  /*1e50*/  ULOP3.LUT UR6, UR6, 0x10000, URZ, 0xfc, !UPT ;  /* 0x0001000006067892 */ /* 0x000fe2000f8efc3f */
[----:B------:R2:W-:Y:S01]  /*1e60*/  STL [R1+0x64], RZ ;  /* 0x000064ff01007387 */ /* 0x0005e20000100800 */
[----:B------:R-:W-:Y:S01]  /*1e70*/  UMOV UR16, UR7 ;  /* 0x0000000700107c82 */ /* 0x000fe20008000000 */
[----:B------:R-:W-:Y:S01]  /*1e80*/  CS2R R4, SRZ ;  /* 0x0000000000047805 */ /* 0x000fe2000001ff00 */
[----:B------:R-:W-:Y:S01]  /*1e90*/  ULEA UR8, UR5, UR6, 0xa ;  /* 0x0000000605087291 */ /* 0x000fe2000f8e503f */
[----:B------:R2:W-:Y:S01]  /*1ea0*/  STL [R1+0x60], RZ ;  /* 0x000060ff01007387 */ /* 0x0005e20000100800 */
[----:B------:R-:W-:Y:S01]  /*1eb0*/  CS2R R6, SRZ ;  /* 0x0000000000067805 */ /* 0x000fe2000001ff00 */
[----:B------:R-:W-:Y:S01]  /*1ec0*/  UMOV UR6, 0x4 ;  /* 0x0000000400067882 */ /* 0x000fe20000000000 */
[----:B------:R-:W-:Y:S01]  /*1ed0*/  CS2R R8, SRZ ;  /* 0x0000000000087805 */ /* 0x000fe2000001ff00 */
[----:B------:R2:W-:Y:S01]  /*1ee0*/  STL [R1+0x5c], RZ ;  /* 0x00005cff01007387 */ /* 0x0005e20000100800 */
[----:B------:R-:W-:Y:S01]  /*1ef0*/  CS2R R10, SRZ ;  /* 0x00000000000a7805 */ /* 0x000fe2000001ff00 */
[----:B------:R-:W-:Y:S01]  /*1f00*/  UMOV UR18, UR8 ;  /* 0x0000000800127c82 */ /* 0x000fe20008000000 */
[----:B------:R-:W-:Y:S01]  /*1f10*/  CS2R R12, SRZ ;  /* 0x00000000000c7805 */ /* 0x000fe2000001ff00 */
[----:B------:R-:W-:Y:S01]  /*1f20*/  QGMMA.64x128x32.F32.E4M3.E4M3 R88, gdesc[UR16], RZ, !UPT ;  /* 0x01e00000105879f3 */ /* 0x000fe2000c7008ff */
[----:B------:R-:W-:Y:S01]  /*1f30*/  UIADD3 UR16, UR7, 0x400, URZ ;  /* 0x0000040007107890 */ /* 0x000fe2000fffe03f */
[----:B------:R2:W-:Y:S01]  /*1f40*/  STL [R1+0x58], RZ ;  /* 0x000058ff01007387 */ /* 0x0005e20000100800 */
[----:B------:R-:W-:Y:S01]  /*1f50*/  UMOV UR17, 0x40000040 ;  /* 0x4000004000117882 */ /* 0x000fe20000000000 */
[----:B------:R-:W-:-:S02]  /*1f60*/  CS2R R14, SRZ ;  /* 0x00000000000e7805 */ /* 0x000fc4000001ff00 */
[----:B------:R-:W-:Y:S01]  /*1f70*/  CS2R R16, SRZ ;  /* 0x0000000000107805 */ /* 0x000fe2000001ff00 */
[----:B------:R2:W-:Y:S01]  /*1f80*/  STL [R1+0x54], RZ ;  /* 0x000054ff01007387 */ /* 0x0005e20000100800 */
[----:B------:R-:W-:Y:S02]  /*1f90*/  CS2R R18, SRZ ;  /* 0x0000000000127805 */ /* 0x000fe4000001ff00 */
[----:B------:R-:W-:Y:S02]  /*1fa0*/  CS2R R20, SRZ ;  /* 0x0000000000147805 */ /* 0x000fe4000001ff00 */
[----:B------:R-:W-:Y:S01]  /*1fb0*/  CS2R R22, SRZ ;  /* 0x0000000000167805 */ /* 0x000fe2000001ff00 */
[----:B------:R2:W-:Y:S01]  /*1fc0*/  STL [R1+0x50], RZ ;  /* 0x000050ff01007387 */ /* 0x0005e20000100800 */
[----:B------:R-:W-:Y:S01]  /*1fd0*/  CS2R R152, SRZ ;  /* 0x0000000000987805 */ /* 0x000fe2000001ff00 */
[----:B------:R-:W-:Y:S01]  /*1fe0*/  QGMMA.64x128x32.F32.E4M3.E4M3 R24, gdesc[UR16], RZ, !UPT ;  /* 0x01e00000101879f3 */ /* 0x000fe2000c7008ff */
[----:B------:R-:W-:Y:S01]  /*1ff0*/  UIADD3 UR16, UR7, 0x2, URZ ;  /* 0x0000000207107890 */ /* 0x000fe2000fffe03f */
[----:B------:R2:W-:Y:S01]  /*2000*/  STL [R1+0x4c], RZ ;  /* 0x00004cff01007387 */ /* 0x0005e20000100800 */
[----:B------:R-:W-:Y:S01]  /*2010*/  UIADD3 UR18, UR8, 0x2, URZ ;  /* 0x0000000208127890 */ /* 0x000fe2000fffe03f */
[----:B------:R-:W-:Y:S01]  /*2020*/  CS2R R154, SRZ ;  /* 0x00000000009a7805 */ /* 0x000fe2000001ff00 */
[----:B------:R-:W-:Y:S01]  /*2030*/  UMOV UR17, 0x40000040 ;  /* 0x4000004000117882 */ /* 0x000fe20000000000 */
[----:B------:R-:W-:Y:S01]  /*2040*/  UMOV UR19, 0x40000040 ;  /* 0x4000004000137882 */ /* 0x000fe20000000000 */
        /* <DEDUP_REMOVED lines=49> */
[----:B------:R-:W-:-:S03]  /*2360*/  IMAD.MOV.U32 R228, RZ, RZ, RZ ;  /* 0x000000ffffe47224 */ /* 0x000fc600078e00ff */
[----:B------:R2:W-:Y:S04]  /*2370*/  STL [R1+0x14], RZ ;  /* 0x000014ff01007387 */ /* 0x0005e80000100800 */
[----:B------:R2:W-:Y:S04]  /*2380*/  STL [R1+0x10], RZ ;  /* 0x000010ff01007387 */ /* 0x0005e80000100800 */
[----:B------:R2:W-:Y:S04]  /*2390*/  STL [R1+0xc], RZ ;  /* 0x00000cff01007387 */ /* 0x0005e80000100800 */
[----:B------:R2:W-:Y:S04]  /*23a0*/  STL [R1+0x8], RZ ;  /* 0x000008ff01007387 */ /* 0x0005e80000100800 */
[----:B------:R2:W-:Y:S04]  /*23b0*/  STL [R1+0x4], RZ ;  /* 0x000004ff01007387 */ /* 0x0005e80000100800 */
[----:B------:R2:W-:Y:S01]  /*23c0*/  STL [R1], RZ ;  /* 0x000000ff01007387 */ /* 0x0005e20000100800 */
[----:B------:R-:W-:Y:S01]  /*23d0*/  QGMMA.64x128x32.F32.E4M3.E4M3 R88, gdesc[UR16], R88 ;  /* 0x01e00000105879f3 */ /* 0x000fe20008700858 */
[----:B------:R-:W-:Y:S01]  /*23e0*/  UIADD3 UR16, UR7, 0x402, URZ ;  /* 0x0000040207107890 */ /* 0x000fe2000fffe03f */
[----:B------:R-:W-:-:S10]  /*23f0*/  UMOV UR17, 0x40000040 ;  /* 0x4000004000117882 */ /* 0x000fd40000000000 */
[----:B------:R-:W-:Y:S01]  /*2400*/  QGMMA.64x128x32.F32.E4M3.E4M3 R24, gdesc[UR16], R24 ;  /* 0x01e00000101879f3 */ /* 0x000fe20008700818 */
[----:B------:R-:W-:Y:S02]  /*2410*/  UIADD3 UR16, UR7, 0x4, URZ ;  /* 0x0000000407107890 */ /* 0x000fe4000fffe03f */
[----:B------:R-:W-:Y:S01]  /*2420*/  UIADD3 UR18, UR8, 0x4, URZ ;  /* 0x0000000408127890 */ /* 0x000fe2000fffe03f */
[----:B------:R-:W-:Y:S01]  /*2430*/  UMOV UR17, 0x40000040 ;  /* 0x4000004000117882 */ /* 0x000fe20000000000 */
[----:B------:R-:W-:-:S07]  /*2440*/  UMOV UR19, 0x40000040 ;  /* 0x4000004000137882 */ /* 0x000fce0000000000 */
        /* <DEDUP_REMOVED lines=10> */
[----:B------:R-:W-:Y:S02]  /*24f0*/  UMOV UR17, 0x40000040 ;  /* 0x4000004000117882 */ /* 0x000fe40000000000 */
[----:B------:R-:W-:Y:S02]  /*2500*/  ULDC UR7, c[0x0][0x50c] ;  /* 0x0001430000077ab9 */ /* 0x000fe40000000800 */
[----:B------:R-:W-:-:S04]  /*2510*/  UISETP.NE.AND UP0, UPT, UR7, 0x4, UPT ;  /* 0x000000040700788c */ /* 0x000fc8000bf05270 */
[----:B------:R-:W-:Y:S02]  /*2520*/  USEL UR7, URZ, 0x1, UP0 ;  /* 0x000000013f077887 */ /* 0x000fe40008000000 */
[----:B------:R-:W-:Y:S04]  /*2530*/  QGMMA.64x128x32.F32.E4M3.E4M3 R24, gdesc[UR16], R24, gsb0 ;  /* 0x01e00000101879f3 */ /* 0x000fe80008000818 */
[----:B------:R-:W-:-:S13]  /*2540*/  ISETP.NE.AND P1, PT, RZ, UR7, PT ;  /* 0x00000007ff007c0c */ /* 0x000fda000bf25270 */
[----:B--2---:R-:W-:Y:S05]  /*2550*/  @!P1 BRA `(.L_x_22) ;  /* 0x0000000800809947 */ /* 0x004fea0003800000 */
[----:B------:R-:W-:Y:S02]  /*2560*/  WARPGROUP.DEPBAR.LE gsb0, 0x0 ;  /* 0x00008000000079c5 */ /* 0x000fe40000010000 */
[----:B------:R-:W-:-:S01]  /*2570*/  FADD R227, RZ, R89 ;  /* 0x00000059ffe37221 */ /* 0x000fc20000000000 */
[----:B------:R-:W-:Y:S01]  /*2580*/  FADD R228, RZ, R88 ;  /* 0x00000058ffe47221 */ /* 0x000fe20000000000 */
[----:B------:R-:W-:-:S01]  /*2590*/  FADD R226, RZ, R90 ;  /* 0x0000005affe27221 */ /* 0x000fc20000000000 */
[----:B------:R-:W-:Y:S01]  /*25a0*/  FADD R225, RZ, R91 ;  /* 0x0000005bffe17221 */ /* 0x000fe20000000000 */
[----:B------:R-:W-:-:S01]  /*25b0*/  FADD R224, RZ, R92 ;  /* 0x0000005cffe07221 */ /* 0x000fc20000000000 */
[----:B------:R0:W-:Y:S01]  /*25c0*/  STL [R1+0x84], R227 ;  /* 0x000084e301007387 */ /* 0x0001e20000100800 */
[----:B------:R-:W-:-:S01]  /*25d0*/  FADD R223, RZ, R93 ;  /* 0x0000005dffdf7221 */ /* 0x000fc20000000000 */
[----:B------:R-:W-:Y:S01]  /*25e0*/  FADD R222, RZ, R94 ;  /* 0x0000005effde7221 */ /* 0x000fe20000000000 */
[----:B------:R-:W-:-:S01]  /*25f0*/  FADD R221, RZ, R95 ;  /* 0x0000005fffdd7221 */ /* 0x000fc20000000000 */
[----:B------:R-:W-:Y:S01]  /*2600*/  FADD R220, RZ, R96 ;  /* 0x00000060ffdc7221 */ /* 0x000fe20000000000 */
[----:B------:R-:W-:-:S01]  /*2610*/  FADD R219, RZ, R97 ;  /* 0x00000061ffdb7221 */ /* 0x000fc20000000000 */
[----:B------:R-:W-:Y:S01]  /*2620*/  FADD R218, RZ, R98 ;  /* 0x00000062ffda7221 */ /* 0x000fe20000000000 */
[----:B------:R-:W-:-:S01]  /*2630*/  FADD R217, RZ, R99 ;  /* 0x00000063ffd97221 */ /* 0x000fc20000000000 */
[----:B------:R-:W-:Y:S01]  /*2640*/  FADD R216, RZ, R100 ;  /* 0x00000064ffd87221 */ /* 0x000fe20000000000 */
[----:B------:R-:W-:-:S01]  /*2650*/  FADD R215, RZ, R101 ;  /* 0x00000065ffd77221 */ /* 0x000fc20000000000 */
[----:B0-----:R-:W-:Y:S01]  /*2660*/  FADD R227, RZ, R60 ;  /* 0x0000003cffe37221 */ /* 0x001fe20000000000 */
[----:B------:R-:W-:-:S01]  /*2670*/  FADD R214, RZ, R102 ;  /* 0x00000066ffd67221 */ /* 0x000fc20000000000 */
[----:B------:R-:W-:Y:S01]  /*2680*/  FADD R213, RZ, R103 ;  /* 0x00000067ffd57221 */ /* 0x000fe20000000000 */
[----:B------:R-:W-:-:S01]  /*2690*/  FADD R212, RZ, R104 ;  /* 0x00000068ffd47221 */ /* 0x000fc20000000000 */
[----:B------:R-:W-:Y:S01]  /*26a0*/  FADD R211, RZ, R105 ;  /* 0x00000069ffd37221 */ /* 0x000fe20000000000 */
[----:B------:R0:W-:Y:S01]  /*26b0*/  STL [R1], R227 ;  /* 0x000000e301007387 */ /* 0x0001e20000100800 */
        /* <DEDUP_REMOVED lines=94> */
[----:B0-----:R-:W-:-:S05]  /*2ca0*/  FADD R227, RZ, R67 ;  /* 0x00000043ffe37221 */ /* 0x001fca0000000000 */
[----:B------:R0:W-:Y:S02]  /*2cb0*/  STL [R1+0x1c], R227 ;  /* 0x00001ce301007387 */ /* 0x0001e40000100800 */
        /* <DEDUP_REMOVED lines=39> */
[----:B------:R0:W-:Y:S04]  /*2f30*/  STL [R1+0x6c], R227 ;  /* 0x00006ce301007387 */ /* 0x0001e80000100800 */
[----:B0-----:R0:W5:Y:S01]  /*2f40*/  LDL.LU R227, [R1+0x84] ;  /* 0x0000840001e37983 */ /* 0x0011620000300800 */
[----:B------:R-:W-:-:S05]  /*2f50*/  UMOV UR6, URZ ;  /* 0x0000003f00067c82 */ /* 0x000fca0008000000 */
.L_x_22:
[----:B------:R-:W-:Y:S01]  /*2f60*/  UIADD3 UR23, UR5, 0x1, URZ ;  /* 0x0000000105177890 */ /* 0x000fe2000fffe03f */
[----:B------:R-:W-:-:S03]  /*2f70*/  UMOV UR8, 0x1 ;  /* 0x0000000100087882 */ /* 0x000fc60000000000 */
[----:B------:R-:W-:-:S04]  /*2f80*/  UISETP.NE.AND UP0, UPT, UR23, 0x4, UPT ;  /* 0x000000041700788c */ /* 0x000fc8000bf05270 */
[----:B------:R-:W-:Y:S02]  /*2f90*/  USEL UR24, URZ, 0x1, UP0 ;  /* 0x000000013f187887 */ /* 0x000fe40008000000 */
[----:B------:R-:W-:Y:S02]  /*2fa0*/  USEL UR23, UR23, URZ, UP0 ;  /* 0x0000003f17177287 */ /* 0x000fe40008000000 */
[----:B------:R-:W-:-:S12]  /*2fb0*/  ULOP3.LUT UR24, UR4, UR24, URZ, 0x3c, !UPT ;  /* 0x0000001804187292 */ /* 0x000fd8000f8e3c3f */
.L_x_17:
[----:B------:R-:W-:-:S04]  /*2fc0*/  UISETP.LT.AND UP0, UPT, UR9, 0x1, UPT ;  /* 0x000000010900788c */ /* 0x000fc8000bf01270 */
[----:B------:R-:W-:-:S04]  /*2fd0*/  USEL UR16, UR9, 0x1, UP0 ;  /* 0x0000000109107887 */ /* 0x000fc80008000000 */
[----:B------:R-:W-:-:S04]  /*2fe0*/  UIADD3 UR26, UR9, -UR16, URZ ;  /* 0x80000010091a7290 */ /* 0x000fc8000fffe03f */
[----:B------:R-:W-:-:S06]  /*2ff0*/  UISETP.GE.AND UP0, UPT, UR26, 0x1, UPT ;  /* 0x000000011a00788c */ /* 0x000fcc000bf06270 */
[----:B------:R-:W-:-:S13]  /*3000*/  PLOP3.LUT P1, PT, PT, PT, UP0, 0x80, 0x0 ;  /* 0x000000000000781c */ /* 0x000fda0003f2f008 */
[----:B------:R-:W-:Y:S05]  /*3010*/  @!P1 BRA `(.L_x_23) ;  /* 0x0000001000ec9947 */ /* 0x000fea0003800000 */
[----:B------:R-:W-:Y:S01]  /*3020*/  UMOV UR25, UR5 ;  /* 0x0000000500197c82 */ /* 0x000fe20008000000 */
[----:B------:R-:W-:-:S05]  /*3030*/  ULDC UR27, c[0x0][0x50c] ;  /* 0x00014300001b7ab9 */ /* 0x000fca0000000800 */
.L_x_31:
[----:B------:R-:W-:-:S06]  /*3040*/  UISETP.NE.AND UP0, UPT, UR22, 0x3, UPT ;  /* 0x000000031600788c */ /* 0x000fcc000bf05270 */
[----:B------:R-:W-:-:S13]  /*3050*/  PLOP3.LUT P2, PT, PT, PT, UP0, 0x80, 0x0 ;  /* 0x000000000000781c */ /* 0x000fda0003f4f008 */
[----:B-1---5:R-:W-:Y:S05]  /*3060*/  @!P2 BRA `(.L_x_24) ;  /* 0x000000000004a947 */ /* 0x022fea0003800000 */
[----:B------:R-:W-:Y:S01]  /*3070*/  BPT.TRAP 0x1 ;  /* 0x000000040000795c */ /* 0x000fe20000300000 */
.L_x_24:
[----:B------:R-:W1:Y:S01]  /*3080*/  S2UR UR16, SR_CgaCtaId ;  /* 0x00000000001079c3 */ /* 0x000e620000008800 */
[----:B------:R-:W-:Y:S01]  /*3090*/  UMOV UR11, 0x400 ;  /* 0x00000400000b7882 */ /* 0x000fe20000000000 */
[----:B------:R-:W-:-:S05]  /*30a0*/  IMAD.U32 R229, RZ, RZ, UR24 ;  /* 0x00000018ffe57e24 */ /* 0x000fca000f8e00ff */
[----:B------:R-:W-:Y:S01]  /*30b0*/  SHF.L.U32 R229, R229, 0x1f, RZ ;  /* 0x0000001fe5e57819 */ /* 0x000fe200000006ff */
[----:B-1----:R-:W-:-:S04]  /*30c0*/  ULEA UR11, UR16, UR11, 0x18 ;  /* 0x0000000b100b7291 */ /* 0x002fc8000f8ec03f */
[----:B------:R-:W-:-:S09]  /*30d0*/  ULEA UR16, UR23, UR11, 0x3 ;  /* 0x0000000b17107291 */ /* 0x000fd2000f8e183f */
[----:B------:R1:W2:Y:S01]  /*30e0*/  SYNCS.PHASECHK.TRANS64.TRYWAIT P1, [UR16], R229 ;  /* 0x000000e5ff0075a7 */ /* 0x0002a20008020150 */
[----:B------:R-:W-:Y:S05]  /*30f0*/  @!P2 BRA `(.L_x_25) ;  /* 0x000000000004a947 */ /* 0x000fea0003800000 */
[----:B------:R-:W-:Y:S01]  /*3100*/  BPT.TRAP 0x1 ;  /* 0x000000040000795c */ /* 0x000fe20000300000 */
.L_x_25:
[----:B--2---:R-:W-:Y:S05]  /*3110*/  @P1 BRA `(.L_x_26) ;  /* 0x0000000000081947 */ /* 0x004fea0003800000 */
[----:B------:R-:W2:Y:S02]  /*3120*/  SYNCS.PHASECHK.TRANS64.TRYWAIT P1, [UR16], R229 ;  /* 0x000000e5ff0075a7 */ /* 0x000ea40008020150 */
[----:B--2---:R-:W-:Y:S05]  /*3130*/  @!P1 BRA `(.L_x_27) ;  /* 0x000000d400209947 */ /* 0x004fea0003800000 */
.L_x_26:
[----:B------:R-:W-:Y:S01]  /*3140*/  UIADD3 UR16, UR11, 0x20100, URZ ;  /* 0x000201000b107890 */ /* 0x000fe2000fffe03f */
[----:B------:R-:W-:Y:S01]  /*3150*/  WARPGROUP.ARRIVE ;  /* 0x00000000000079c5 */ /* 0x000fe20000000000 */
[----:B------:R-:W-:Y:S02]  /*3160*/  UISETP.NE.AND UP0, UPT, UR7, URZ, UPT ;  /* 0x0000003f0700728c */ /* 0x000fe4000bf05270 */
[----:B------:R-:W-:Y:S02]  /*3170*/  USHF.R.U32.HI UR16, URZ, 0x4, UR16 ;  /* 0x000000043f107899 */ /* 0x000fe40008011610 */
[----:B------:R-:W-:Y:S02]  /*3180*/  USEL UR8, UR8, URZ, !UP0 ;  /* 0x0000003f08087287 */ /* 0x000fe4000c000000 */
[----:B------:R-:W-:Y:S02]  /*3190*/  ULOP3.LUT UR16, UR16, 0x3fff, URZ, 0xc0, !UPT ;  /* 0x00003fff10107892 */ /* 0x000fe4000f8ec03f */
[----:B------:R-:W-:-:S02]  /*31a0*/  UISETP.NE.U32.AND UP0, UPT, UR8, URZ, UPT ;  /* 0x0000003f0800728c */ /* 0x000fc4000bf05070 */
[----:B------:R-:W-:Y:S02]  /*31b0*/  ULOP3.LUT UR7, UR10, 0x10000, URZ, 0xfc, !UPT ;  /* 0x000100000a077892 */ /* 0x000fe4000f8efc3f */
[----:B------:R-:W-:Y:S02]  /*31c0*/  ULOP3.LUT UR8, UR16, 0x10000, URZ, 0xfc, !UPT ;  /* 0x0001000010087892 */ /* 0x000fe4000f8efc3f */
[----:B------:R-:W-:Y:S02]  /*31d0*/  ULEA UR7, UR23, UR7, 0xb ;  /* 0x0000000717077291 */ /* 0x000fe4000f8e583f */
[----:B------:R-:W-:Y:S01]  /*31e0*/  ULEA UR8, UR23, UR8, 0xa ;  /* 0x0000000817087291 */ /* 0x000fe2000f8e503f */
[----:B------:R-:W-:Y:S01]  /*31f0*/  UMOV UR17, 0x40000040 ;  /* 0x4000004000117882 */ /* 0x000fe20000000000 */
[----:B------:R-:W-:Y:S01]  /*3200*/  UMOV UR19, 0x40000040 ;  /* 0x4000004000137882 */ /* 0x000fe20000000000 */
[----:B------:R-:W-:Y:S02]  /*3210*/  UIADD3 UR6, UR6, 0x4, URZ ;  /* 0x0000000406067890 */ /* 0x000fe4000fffe03f */
[----:B------:R-:W-:-:S02]  /*3220*/  UMOV UR16, UR7 ;  /* 0x0000000700107c82 */ /* 0x000fc40008000000 */
[----:B------:R-:W-:Y:S02]  /*3230*/  UMOV UR18, UR8 ;  /* 0x0000000800127c82 */ /* 0x000fe40008000000 */
[----:B------:R-:W-:Y:S01]  /*3240*/  QGMMA.64x128x32.F32.E4M3.E4M3 R88, gdesc[UR16], R88, UP0 ;  /* 0x01e00000105879f3 */ /* 0x000fe2000bf00858 */
[----:B------:R-:W-:Y:S01]  /*3250*/  UIADD3 UR16, UR7, 0x400, URZ ;  /* 0x0000040007107890 */ /* 0x000fe2000fffe03f */
[----:B------:R-:W-:-:S10]  /*3260*/  UMOV UR17, 0x40000040 ;  /* 0x4000004000117882 */ /* 0x000fd40000000000 */
[----:B------:R-:W-:Y:S01]  /*3270*/  QGMMA.64x128x32.F32.E4M3.E4M3 R24, gdesc[UR16], R24, UP0 ;  /* 0x01e00000101879f3 */ /* 0x000fe2000bf00818 */
[----:B------:R-:W-:Y:S02]  /*3280*/  UIADD3 UR16, UR7, 0x2, URZ ;  /* 0x0000000207107890 */ /* 0x000fe4000fffe03f */
[----:B------:R-:W-:Y:S01]  /*3290*/  UIADD3 UR18, UR8, 0x2, URZ ;  /* 0x0000000208127890 */ /* 0x000fe2000fffe03f */
[----:B------:R-:W-:Y:S01]  /*32a0*/  UMOV UR17, 0x40000040 ;  /* 0x4000004000117882 */ /* 0x000fe20000000000 */
[----:B------:R-:W-:Y:S01]  /*32b0*/  UMOV UR19, 0x40000040 ;  /* 0x4000004000137882 */ /* 0x000fe20000000000 */
[----:B------:R-:W-:-:S06]  /*32c0*/  UISETP.NE.AND UP0, UPT, UR6, UR27, UPT ;  /* 0x0000001b0600728c */ /* 0x000fcc000bf05270 */
        /* <DEDUP_REMOVED lines=18> */
[----:B------:R-:W-:Y:S01]  /*33f0*/  UMOV UR17, 0x40000040 ;  /* 0x4000004000117882 */ /* 0x000fe20000000000 */
[----:B------:R-:W-:-:S06]  /*3400*/  USEL UR7, URZ, 0x1, UP0 ;  /* 0x000000013f077887 */ /* 0x000fcc0008000000 */
[----:B------:R-:W-:-:S03]  /*3410*/  ISETP.NE.AND P1, PT, RZ, UR7, PT ;  /* 0x00000007ff007c0c */ /* 0x000fc6000bf25270 */
[----:B------:R-:W-:Y:S03]  /*3420*/  QGMMA.64x128x32.F32.E4M3.E4M3 R24, gdesc[UR16], R24, gsb0 ;  /* 0x01e00000101879f3 */ /* 0x000fe60008000818 */
[----:B------:R-:W-:-:S07]  /*3430*/  WARPGROUP.DEPBAR.LE gsb0, 0x1 ;  /* 0x00008000000079c5 */ /* 0x000fce0000010100 */
[----:B------:R-:W-:Y:S05]  /*3440*/  @!P1 BRA `(.L_x_28) ;  /* 0x0000000c00709947 */ /* 0x000fea0003800000 */
[----:B------:R-:W-:Y:S02]  /*3450*/  WARPGROUP.DEPBAR.LE gsb0, 0x0 ;  /* 0x00008000000079c5 */ /* 0x000fe40000010000 */
[----:B-----5:R-:W-:-:S01]  /*3460*/  FADD R227, R89, R227 ;  /* 0x000000e359e37221 */ /* 0x020fc20000000000 */
[----:B------:R-:W-:Y:S01]  /*3470*/  FADD R226, R90, R226 ;  /* 0x000000e25ae27221 */ /* 0x000fe20000000000 */
[----:B------:R-:W-:-:S01]  /*3480*/  FADD R225, R91, R225 ;  /* 0x000000e15be17221 */ /* 0x000fc20000000000 */
[----:B------:R-:W-:Y:S01]  /*3490*/  FADD R224, R92, R224 ;  /* 0x000000e05ce07221 */ /* 0x000fe20000000000 */
[----:B------:R-:W-:-:S01]  /*34a0*/  FADD R223, R93, R223 ;  /* 0x000000df5ddf7221 */ /* 0x000fc20000000000 */
[----:B------:R2:W-:Y:S01]  /*34b0*/  STL [R1+0x84], R227 ;  /* 0x000084e301007387 */ /* 0x0005e20000100800 */
[----:B------:R-:W-:-:S01]  /*34c0*/  FADD R222, R94, R222 ;  /* 0x000000de5ede7221 */ /* 0x000fc20000000000 */
[----:B------:R-:W-:Y:S01]  /*34d0*/  FADD R221, R95, R221 ;  /* 0x000000dd5fdd7221 */ /* 0x000fe20000000000 */
[----:B------:R-:W-:-:S01]  /*34e0*/  FADD R220, R96, R220 ;  /* 0x000000dc60dc7221 */ /* 0x000fc20000000000 */
[----:B------:R-:W-:Y:S01]  /*34f0*/  FADD R219, R97, R219 ;  /* 0x000000db61db7221 */ /* 0x000fe20000000000 */
[----:B------:R-:W-:-:S01]  /*3500*/  FADD R218, R98, R218 ;  /* 0x000000da62da7221 */ /* 0x000fc20000000000 */
[----:B------:R-:W-:Y:S01]  /*3510*/  FADD R217, R99, R217 ;  /* 0x000000d963d97221 */ /* 0x000fe20000000000 */
[----:B------:R-:W-:-:S01]  /*3520*/  FADD R216, R100, R216 ;  /* 0x000000d864d87221 */ /* 0x000fc20000000000 */
[----:B------:R-:W-:Y:S01]  /*3530*/  FADD R215, R101, R215 ;  /* 0x000000d765d77221 */ /* 0x000fe20000000000 */
[----:B------:R-:W-:-:S01]  /*3540*/  FADD R214, R102, R214 ;  /* 0x000000d666d67221 */ /* 0x000fc20000000000 */
[----:B--2---:R-:W2:Y:S01]  /*3550*/  LDL.LU R227, [R1+0x28] ;  /* 0x0000280001e37983 */ /* 0x004ea20000300800 */
[----:B------:R-:W-:-:S01]  /*3560*/  FADD R213, R103, R213 ;  /* 0x000000d567d57221 */ /* 0x000fc20000000000 */
[----:B------:R-:W-:Y:S01]  /*3570*/  FADD R212, R104, R212 ;  /* 0x000000d468d47221 */ /* 0x000fe20000000000 */
[----:B------:R-:W-:-:S01]  /*3580*/  FADD R211, R105, R211 ;  /* 0x000000d369d37221 */ /* 0x000fc20000000000 */
[----:B------:R3:W-:Y:S01]  /*3590*/  STL [R1+0x88], R226 ;  /* 0x000088e201007387 */ /* 0x0007e20000100800 */
[----:B------:R-:W-:-:S03]  /*35a0*/  FADD R228, R88, R228 ;  /* 0x000000e458e47221 */ /* 0x000fc60000000000 */
[----:B---3--:R-:W3:Y:S04]  /*35b0*/  LDL.LU R226, [R1+0x24] ;  /* 0x0000240001e27983 */ /* 0x008ee80000300800 */
[----:B------:R4:W-:Y:S04]  /*35c0*/  STL [R1+0x8c], R225 ;  /* 0x00008ce101007387 */ /* 0x0009e80000100800 */
[----:B----4-:R-:W4:Y:S04]  /*35d0*/  LDL.LU R225, [R1+0x20] ;  /* 0x0000200001e17983 */ /* 0x010f280000300800 */
[----:B------:R0:W-:Y:S04]  /*35e0*/  STL [R1+0x90], R224 ;  /* 0x000090e001007387 */ /* 0x0001e80000100800 */
[----:B0-----:R-:W4:Y:S04]  /*35f0*/  LDL.LU R224, [R1+0x1c] ;  /* 0x00001c0001e07983 */ /* 0x001f280000300800 */
        /* <DEDUP_REMOVED lines=13> */
[----:B0-----:R-:W4:Y:S04]  /*36d0*/  LDL.LU R217, [R1] ;  /* 0x0000000001d97983 */ /* 0x001f280000300800 */
[----:B------:R-:W-:Y:S04]  /*36e0*/  STL [R1+0xb0], R216 ;  /* 0x0000b0d801007387 */ /* 0x000fe80000100800 */
[----:B------:R-:W-:Y:S04]  /*36f0*/  STL [R1+0xb4], R215 ;  /* 0x0000b4d701007387 */ /* 0x000fe80000100800 */
[----:B------:R-:W-:Y:S04]  /*3700*/  STL [R1+0xb8], R214 ;  /* 0x0000b8d601007387 */ /* 0x000fe80000100800 */
[----:B------:R-:W-:Y:S04]  /*3710*/  STL [R1+0xbc], R213 ;  /* 0x0000bcd501007387 */ /* 0x000fe80000100800 */
[----:B------:R-:W-:Y:S04]  /*3720*/  STL [R1+0xc0], R212 ;  /* 0x0000c0d401007387 */ /* 0x000fe80000100800 */
[----:B------:R0:W-:Y:S01]  /*3730*/  STL [R1+0xc4], R211 ;  /* 0x0000c4d301007387 */ /* 0x0001e20000100800 */
[----:B--2---:R-:W-:-:S01]  /*3740*/  FADD R227, R70, R227 ;  /* 0x000000e346e37221 */ /* 0x004fc20000000000 */
[----:B---3--:R-:W-:Y:S01]  /*3750*/  FADD R226, R69, R226 ;  /* 0x000000e245e27221 */ /* 0x008fe20000000000 */
[----:B----4-:R-:W-:-:S01]  /*3760*/  FADD R225, R68, R225 ;  /* 0x000000e144e17221 */ /* 0x010fc20000000000 */
[----:B------:R-:W-:Y:S01]  /*3770*/  FADD R224, R67, R224 ;  /* 0x000000e043e07221 */ /* 0x000fe20000000000 */
[----:B------:R-:W-:-:S01]  /*3780*/  FADD R223, R66, R223 ;  /* 0x000000df42df7221 */ /* 0x000fc20000000000 */
[----:B------:R-:W-:Y:S01]  /*3790*/  FADD R222, R65, R222 ;  /* 0x000000de41de7221 */ /* 0x000fe20000000000 */
[----:B------:R-:W-:-:S01]  /*37a0*/  FADD R221, R64, R221 ;  /* 0x000000dd40dd7221 */ /* 0x000fc20000000000 */
[----:B------:R-:W-:Y:S01]  /*37b0*/  FADD R220, R63, R220 ;  /* 0x000000dc3fdc7221 */ /* 0x000fe20000000000 */
[----:B------:R-:W-:-:S01]  /*37c0*/  FADD R219, R62, R219 ;  /* 0x000000db3edb7221 */ /* 0x000fc20000000000 */
[----:B------:R-:W-:Y:S01]  /*37d0*/  FADD R218, R61, R218 ;  /* 0x000000da3dda7221 */ /* 0x000fe20000000000 */
[----:B------:R-:W-:-:S05]  /*37e0*/  FADD R217, R60, R217 ;  /* 0x000000d93cd97221 */ /* 0x000fca0000000000 */
[----:B------:R2:W-:Y:S04]  /*37f0*/  STL [R1], R217 ;  /* 0x000000d901007387 */ /* 0x0005e80000100800 */
[----:B------:R3:W-:Y:S04]  /*3800*/  STL [R1+0x4], R218 ;  /* 0x000004da01007387 */ /* 0x0007e80000100800 */
[----:B------:R4:W-:Y:S04]  /*3810*/  STL [R1+0x8], R219 ;  /* 0x000008db01007387 */ /* 0x0009e80000100800 */
[----:B------:R1:W-:Y:S04]  /*3820*/  STL [R1+0xc], R220 ;  /* 0x00000cdc01007387 */ /* 0x0003e80000100800 */
[----:B------:R1:W-:Y:S04]  /*3830*/  STL [R1+0x10], R221 ;  /* 0x000010dd01007387 */ /* 0x0003e80000100800 */
[----:B------:R1:W-:Y:S04]  /*3840*/  STL [R1+0x14], R222 ;  /* 0x000014de01007387 */ /* 0x0003e80000100800 */
[----:B------:R1:W-:Y:S04]  /*3850*/  STL [R1+0x18], R223 ;  /* 0x000018df01007387 */ /* 0x0003e80000100800 */
[----:B------:R1:W-:Y:S04]  /*3860*/  STL [R1+0x1c], R224 ;  /* 0x00001ce001007387 */ /* 0x0003e80000100800 */
[----:B0-----:R-:W4:Y:S04]  /*3870*/  LDL.LU R211, [R1+0x2c] ;  /* 0x00002c0001d37983 */ /* 0x001f280000300800 */
[----:B------:R0:W-:Y:S04]  /*3880*/  STL [R1+0x20], R225 ;  /* 0x000020e101007387 */ /* 0x0001e80000100800 */
[----:B------:R-:W4:Y:S04]  /*3890*/  LDL.LU R212, [R1+0x30] ;  /* 0x0000300001d47983 */ /* 0x000f280000300800 */
[----:B------:R0:W-:Y:S04]  /*38a0*/  STL [R1+0x24], R226 ;  /* 0x000024e201007387 */ /* 0x0001e80000100800 */
[----:B------:R-:W4:Y:S04]  /*38b0*/  LDL.LU R213, [R1+0x34] ;  /* 0x0000340001d57983 */ /* 0x000f280000300800 */
[----:B------:R0:W-:Y:S04]  /*38c0*/  STL [R1+0x28], R227 ;  /* 0x000028e301007387 */ /* 0x0001e80000100800 */
[----:B------:R-:W4:Y:S04]  /*38d0*/  LDL.LU R214, [R1+0x38] ;  /* 0x0000380001d67983 */ /* 0x000f280000300800 */
[----:B------:R-:W4:Y:S04]  /*38e0*/  LDL.LU R215, [R1+0x3c] ;  /* 0x00003c0001d77983 */ /* 0x000f280000300800 */
[----:B------:R-:W4:Y:S04]  /*38f0*/  LDL.LU R216, [R1+0x40] ;  /* 0x0000400001d87983 */ /* 0x000f280000300800 */
[----:B--2---:R-:W2:Y:S04]  /*3900*/  LDL.LU R217, [R1+0x44] ;  /* 0x0000440001d97983 */ /* 0x004ea80000300800 */
[----:B---3--:R-:W3:Y:S04]  /*3910*/  LDL.LU R218, [R1+0x48] ;  /* 0x0000480001da7983 */ /* 0x008ee80000300800 */
[----:B----4-:R-:W4:Y:S04]  /*3920*/  LDL.LU R219, [R1+0x4c] ;  /* 0x00004c0001db7983 */ /* 0x010f280000300800 */
[----:B-1----:R-:W4:Y:S04]  /*3930*/  LDL.LU R220, [R1+0x50] ;  /* 0x0000500001dc7983 */ /* 0x002f280000300800 */
[----:B------:R-:W4:Y:S04]  /*3940*/  LDL.LU R221, [R1+0x54] ;  /* 0x0000540001dd7983 */ /* 0x000f280000300800 */
[----:B------:R-:W4:Y:S04]  /*3950*/  LDL.LU R222, [R1+0x58] ;  /* 0x0000580001de7983 */ /* 0x000f280000300800 */
[----:B------:R-:W4:Y:S04]  /*3960*/  LDL.LU R223, [R1+0x5c] ;  /* 0x00005c0001df7983 */ /* 0x000f280000300800 */
[----:B------:R-:W4:Y:S04]  /*3970*/  LDL.LU R224, [R1+0x60] ;  /* 0x0000600001e07983 */ /* 0x000f280000300800 */
[----:B0-----:R-:W4:Y:S04]  /*3980*/  LDL.LU R225, [R1+0x64] ;  /* 0x0000640001e17983 */ /* 0x001f280000300800 */
[----:B------:R-:W4:Y:S04]  /*3990*/  LDL.LU R226, [R1+0x68] ;  /* 0x0000680001e27983 */ /* 0x000f280000300800 */
[----:B------:R-:W4:Y:S01]  /*39a0*/  LDL.LU R227, [R1+0x6c] ;  /* 0x00006c0001e37983 */ /* 0x000f220000300800 */
[----:B------:R-:W-:-:S05]  /*39b0*/  FADD R211, R71, R211 ;  /* 0x000000d347d37221 */ /* 0x000fca0000000000 */
[----:B------:R0:W-:Y:S01]  /*39c0*/  STL [R1+0x2c], R211 ;  /* 0x00002cd301007387 */ /* 0x0001e20000100800 */
[----:B------:R-:W-:-:S03]  /*39d0*/  FADD R212, R72, R212 ;  /* 0x000000d448d47221 */ /* 0x000fc60000000000 */
[----:B0-----:R0:W5:Y:S01]  /*39e0*/  LDL.LU R211, [R1+0xc4] ;  /* 0x0000c40001d37983 */ /* 0x0011620000300800 */
[----:B------:R-:W-:-:S03]  /*39f0*/  FADD R213, R73, R213 ;  /* 0x000000d549d57221 */ /* 0x000fc60000000000 */
[----:B------:R1:W-:Y:S01]  /*3a00*/  STL [R1+0x30], R212 ;  /* 0x000030d401007387 */ /* 0x0003e20000100800 */
[----:B------:R-:W-:-:S01]  /*3a10*/  FADD R214, R74, R214 ;  /* 0x000000d64ad67221 */ /* 0x000fc20000000000 */
[----:B------:R-:W-:Y:S02]  /*3a20*/  FADD R215, R75, R215 ;  /* 0x000000d74bd77221 */ /* 0x000fe40000000000 */
[----:B-1----:R0:W5:Y:S01]  /*3a30*/  LDL.LU R212, [R1+0xc0] ;  /* 0x0000c00001d47983 */ /* 0x0021620000300800 */
[----:B------:R-:W-:-:S03]  /*3a40*/  FADD R216, R76, R216 ;  /* 0x000000d84cd87221 */ /* 0x000fc60000000000 */
[----:B------:R1:W-:Y:S01]  /*3a50*/  STL [R1+0x34], R213 ;  /* 0x000034d501007387 */ /* 0x0003e20000100800 */
[----:B--2---:R-:W-:-:S03]  /*3a60*/  FADD R217, R77, R217 ;  /* 0x000000d94dd97221 */ /* 0x004fc60000000000 */
[----:B-1----:R0:W5:Y:S01]  /*3a70*/  LDL.LU R213, [R1+0xbc] ;  /* 0x0000bc0001d57983 */ /* 0x0021620000300800 */
[----:B---3--:R-:W-:-:S03]  /*3a80*/  FADD R218, R78, R218 ;  /* 0x000000da4eda7221 */ /* 0x008fc60000000000 */
[----:B------:R1:W-:Y:S01]  /*3a90*/  STL [R1+0x38], R214 ;  /* 0x000038d601007387 */ /* 0x0003e20000100800 */
[----:B----4-:R-:W-:-:S01]  /*3aa0*/  FADD R219, R79, R219 ;  /* 0x000000db4fdb7221 */ /* 0x010fc20000000000 */
[----:B------:R-:W-:Y:S02]  /*3ab0*/  FADD R220, R80, R220 ;  /* 0x000000dc50dc7221 */ /* 0x000fe40000000000 */
[----:B-1----:R0:W5:Y:S04]  /*3ac0*/  LDL.LU R214, [R1+0xb8] ;  /* 0x0000b80001d67983 */ /* 0x0021680000300800 */
[----:B------:R1:W-:Y:S01]  /*3ad0*/  STL [R1+0x3c], R215 ;  /* 0x00003cd701007387 */ /* 0x0003e20000100800 */
[----:B------:R-:W-:-:S01]  /*3ae0*/  FADD R221, R81, R221 ;  /* 0x000000dd51dd7221 */ /* 0x000fc20000000000 */
[----:B------:R-:W-:-:S02]  /*3af0*/  FADD R222, R82, R222 ;  /* 0x000000de52de7221 */ /* 0x000fc40000000000 */
[----:B-1----:R0:W5:Y:S04]  /*3b00*/  LDL.LU R215, [R1+0xb4] ;  /* 0x0000b40001d77983 */ /* 0x0021680000300800 */
[----:B------:R1:W-:Y:S01]  /*3b10*/  STL [R1+0x40], R216 ;  /* 0x000040d801007387 */ /* 0x0003e20000100800 */
[----:B------:R-:W-:-:S03]  /*3b20*/  FADD R223, R83, R223 ;  /* 0x000000df53df7221 */ /* 0x000fc60000000000 */
        /* <DEDUP_REMOVED lines=13> */
[----:B------:R1:W-:Y:S04]  /*3c00*/  STL [R1+0x54], R221 ;  /* 0x000054dd01007387 */ /* 0x0003e80000100800 */
        /* <DEDUP_REMOVED lines=12> */
[----:B-1----:R0:W5:Y:S01]  /*3cd0*/  LDL.LU R227, [R1+0x84] ;  /* 0x0000840001e37983 */ /* 0x0021620000300800 */
        /* <DEDUP_REMOVED lines=82> */
[----:B0-----:R-:W-:-:S06]  /*4200*/  UMOV UR6, URZ ;  /* 0x0000003f00067c82 */ /* 0x001fcc0008000000 */
.L_x_28:
[----:B------:R-:W-:Y:S05]  /*4210*/  @!P2 BRA `(.L_x_29) ;  /* 0x000000000004a947 */ /* 0x000fea0003800000 */
[----:B------:R-:W-:Y:S01]  /*4220*/  BPT.TRAP 0x1 ;  /* 0x000000040000795c */ /* 0x000fe20000300000 */
.L_x_29:
[----:B-----5:R2:W-:Y:S04]  /*4230*/  STL [R1+0x84], R0 ;  /* 0x0000840001007387 */ /* 0x0205e80000100800 */
[----:B--2---:R-:W2:Y:S01]  /*4240*/  LDL R0, [R1+0x70] ;  /* 0x0000700001007983 */ /* 0x004ea20000100800 */
[----:B-1----:R-:W-:-:S05]  /*4250*/  IMAD.U32 R229, RZ, RZ, UR25 ;  /* 0x00000019ffe57e24 */ /* 0x002fca000f8e00ff */
[----:B------:R-:W-:-:S05]  /*4260*/  @P0 LEA R229, R229, UR11, 0x3 ;  /* 0x0000000be5e50c11 */ /* 0x000fca000f8e18ff */
[----:B------:R-:W-:Y:S01]  /*4270*/  @P0 VIADD R229, R229, 0x20 ;  /* 0x00000020e5e50836 */ /* 0x000fe20000000000 */
[----:B------:R-:W-:-:S06]  /*4280*/  UISETP.GT.U32.AND UP0, UPT, UR13, 0x1, UPT ;  /* 0x000000010d00788c */ /* 0x000fcc000bf04070 */
[----:B------:R-:W-:Y:S02]  /*4290*/  PLOP3.LUT P1, PT, PT, PT, UP0, 0x80, 0x0 ;  /* 0x000000000000781c */ /* 0x000fe40003f2f008 */
[----:B--2---:R-:W-:Y:S02]  /*42a0*/  @P0 PRMT R229, R0, 0x654, R229 ;  /* 0x0000065400e50816 */ /* 0x004fe400000000e5 */
[----:B------:R1:W5:Y:S02]  /*42b0*/  LDL.LU R0, [R1+0x84] ;  /* 0x0000840001007983 */ /* 0x0003640000300800 */
[----:B------:R1:W-:Y:S07]  /*42c0*/  @P0 SYNCS.ARRIVE.TRANS64.RED.A1T0 RZ, [R229+URZ], RZ ;  /* 0x000000ffe5ff09a7 */ /* 0x0003ee000810043f */
[----:B------:R-:W-:Y:S05]  /*42d0*/  @P1 BRA `(.L_x_30) ;  /* 0x0000000000041947 */ /* 0x000fea0003800000 */
[----:B------:R-:W-:Y:S01]  /*42e0*/  BPT.TRAP 0x1 ;  /* 0x000000040000795c */ /* 0x000fe20000300000 */
.L_x_30:
[----:B------:R-:W-:Y:S02]  /*42f0*/  UISETP.GT.AND UP2, UPT, UR26, 0x1, UPT ;  /* 0x000000011a00788c */ /* 0x000fe4000bf44270 */
[----:B------:R-:W-:Y:S02]  /*4300*/  UIADD3 UR23, UR23, 0x1, URZ ;  /* 0x0000000117177890 */ /* 0x000fe4000fffe03f */
[----:B------:R-:W-:Y:S02]  /*4310*/  UIADD3 UR25, UR25, 0x1, URZ ;  /* 0x0000000119197890 */ /* 0x000fe4000fffe03f */
[----:B------:R-:W-:Y:S01]  /*4320*/  PLOP3.LUT P1, PT, PT, PT, UP2, 0x80, 0x0 ;  /* 0x000000000000781c */ /* 0x000fe20003f2f028 */
[----:B------:R-:W-:Y:S02]  /*4330*/  UISETP.NE.AND UP0, UPT, UR23, 0x4, UPT ;  /* 0x000000041700788c */ /* 0x000fe4000bf05270 */
[----:B------:R-:W-:Y:S02]  /*4340*/  UIADD3 UR16, UR26, -0x1, URZ ;  /* 0xffffffff1a107890 */ /* 0x000fe4000fffe03f */
[----:B------:R-:W-:-:S02]  /*4350*/  USEL UR8, URZ, 0x1, UP0 ;  /* 0x000000013f087887 */ /* 0x000fc40008000000 */
[----:B------:R-:W-:Y:S02]  /*4360*/  UISETP.NE.AND UP1, UPT, UR25, 0x4, UPT ;  /* 0x000000041900788c */ /* 0x000fe4000bf25270 */
[----:B------:R-:W-:Y:S02]  /*4370*/  ULOP3.LUT UR24, UR24, UR8, URZ, 0x3c, !UPT ;  /* 0x0000000818187292 */ /* 0x000fe4000f8e3c3f */
[----:B------:R-:W-:Y:S02]  /*4380*/  USEL UR23, UR23, URZ, UP0 ;  /* 0x0000003f17177287 */ /* 0x000fe40008000000 */
[----:B------:R-:W-:Y:S01]  /*4390*/  USEL UR25, UR25, URZ, UP1 ;  /* 0x0000003f19197287 */ /* 0x000fe20008800000 */
[----:B------:R-:W-:Y:S01]  /*43a0*/  UMOV UR8, 0x1 ;  /* 0x0000000100087882 */ /* 0x000fe20000000000 */
[----:B------:R-:W-:Y:S01]  /*43b0*/  UMOV UR26, UR16 ;  /* 0x00000010001a7c82 */ /* 0x000fe20008000000 */
[----:B------:R-:W-:Y:S09]  /*43c0*/  @P1 BRA `(.L_x_31) ;  /* 0xffffffec001c1947 */ /* 0x000ff2000383ffff */
.L_x_23:
[----:B------:R-:W-:-:S04]  /*43d0*/  UISETP.NE.AND UP0, UPT, UR6, URZ, UPT ;  /* 0x0000003f0600728c */ /* 0x000fc8000bf05270 */
[----:B------:R-:W-:-:S06]  /*43e0*/  USEL UR6, URZ, 0x1, !UP0 ;  /* 0x000000013f067887 */ /* 0x000fcc000c000000 */
[----:B------:R-:W-:-:S13]  /*43f0*/  ISETP.NE.AND P1, PT, RZ, UR6, PT ;  /* 0x00000006ff007c0c */ /* 0x000fda000bf25270 */
[----:B------:R-:W-:Y:S05]  /*4400*/  @!P1 BRA `(.L_x_32) ;  /* 0x0000000c00c49947 */ /* 0x000fea0003800000 */
[----:B------:R-:W-:Y:S02]  /*4410*/  WARPGROUP.DEPBAR.LE gsb0, 0x0 ;  /* 0x00008000000079c5 */ /* 0x000fe40000010000 */
[----:B-----5:R-:W-:Y:S01]  /*4420*/  FADD R227, R89, R227 ;  /* 0x000000e359e37221 */ /* 0x020fe20000000000 */
[----:B------:R-:W-:-:S04]  /*4430*/  FADD R228, R88, R228 ;  /* 0x000000e458e47221 */ /* 0x000fc80000000000 */
[----:B------:R2:W-:Y:S04]  /*4440*/  STL [R1+0x84], R227 ;  /* 0x000084e301007387 */ /* 0x0005e80000100800 */
[----:B--2---:R-:W2:Y:S04]  /*4450*/  LDL.LU R227, [R1+0x6c] ;  /* 0x00006c0001e37983 */ /* 0x004ea80000300800 */
[----:B--2---:R2:W-:Y:S04]  /*4460*/  STL [R1+0x88], R227 ;  /* 0x000088e301007387 */ /* 0x0045e80000100800 */
        /* <DEDUP_REMOVED lines=52> */
[----:B--2---:R-:W2:Y:S01]  /*47b0*/  LDL.LU R227, [R1] ;  /* 0x0000000001e37983 */ /* 0x004ea20000300800 */
[----:B------:R-:W-:Y:S01]  /*47c0*/  FADD R226, R90, R226 ;  /* 0x000000e25ae27221 */ /* 0x000fe20000000000 */
        /* <DEDUP_REMOVED lines=97> */
[----:B--2---:R-:W-:-:S05]  /*4de0*/  FADD R227, R60, R227 ;  /* 0x000000e33ce37221 */ /* 0x004fca0000000000 */
[----:B------:R2:W-:Y:S04]  /*4df0*/  STL [R1], R227 ;  /* 0x000000e301007387 */ /* 0x0005e80000100800 */
[----:B--2---:R-:W2:Y:S02]  /*4e00*/  LDL.LU R227, [R1+0xf0] ;  /* 0x0000f00001e37983 */ /* 0x004ea40000300800 */
[----:B--2---:R-:W-:-:S05]  /*4e10*/  FADD R227, R61, R227 ;  /* 0x000000e33de37221 */ /* 0x004fca0000000000 */
[----:B------:R2:W-:Y:S04]  /*4e20*/  STL [R1+0x4], R227 ;  /* 0x000004e301007387 */ /* 0x0005e80000100800 */
        /* <DEDUP_REMOVED lines=78> */
[----:B--2---:R2:W5:Y:S02]  /*5310*/  LDL.LU R227, [R1+0x84] ;  /* 0x0000840001e37983 */ /* 0x0045640000300800 */
.L_x_32:
[----:B------:R-:W-:Y:S02]  /*5320*/  WARPGROUP.DEPBAR.LE gsb0, 0x0 ;  /* 0x00008000000079c5 */ /* 0x000fe40000010000 */
[----:B------:R-:W3:Y:S02]  /*5330*/  LDC R24, c[0x0][0x28c] ;  /* 0x0000a300ff187b82 */ /* 0x000ee40000000800 */
[----:B---3--:R-:W-:-:S13]  /*5340*/  ISETP.GE.AND P1, PT, R24, 0x1, PT ;  /* 0x000000011800780c */ /* 0x008fda0003f26270 */
[----:B------:R-:W-:Y:S05]  /*5350*/  @!P1 BRA `(.L_x_33) ;  /* 0x0000000000589947 */ /* 0x000fea0003800000 */
[----:B------:R-:W-:-:S06]  /*5360*/  UISETP.NE.AND UP0, UPT, UR22, 0x3, UPT ;  /* 0x000000031600788c */ /* 0x000fcc000bf05270 */
[----:B------:R-:W-:-:S13]  /*5370*/  PLOP3.LUT P1, PT, PT, PT, UP0, 0x80, 0x0 ;  /* 0x000000000000781c */ /* 0x000fda0003f2f008 */
[----:B------:R-:W-:Y:S05]  /*5380*/  @!P1 BRA `(.L_x_34) ;  /* 0x0000000000049947 */ /* 0x000fea0003800000 */
[----:B------:R-:W-:Y:S01]  /*5390*/  BPT.TRAP 0x1 ;  /* 0x000000040000795c */ /* 0x000fe20000300000 */
.L_x_34:
[----:B-----5:R3:W-:Y:S04]  /*53a0*/  STL [R1+0x84], R0 ;  /* 0x0000840001007387 */ /* 0x0207e80000100800 */
[----:B---3--:R-:W3:Y:S01]  /*53b0*/  LDL R0, [R1+0x70] ;  /* 0x0000700001007983 */ /* 0x008ee20000100800 */
[----:B------:R-:W-:Y:S01]  /*53c0*/  VOTEU.ANY UP0, P0 ;  /* 0x00000000003f7886 */ /* 0x000fe20000000100 */
[----:B------:R-:W-:Y:S01]  /*53d0*/  UISETP.LT.AND UP1, UPT, UR9, 0x1, UPT ;  /* 0x000000010900788c */ /* 0x000fe2000bf21270 */
[----:B------:R-:W-:-:S03]  /*53e0*/  IMAD.U32 R25, RZ, RZ, UR11 ;  /* 0x0000000bff197e24 */ /* 0x000fc6000f8e00ff */
[----:B------:R-:W-:-:S04]  /*53f0*/  @UP0 USEL UR6, UR9, 0x1, UP1 ;  /* 0x0000000109060887 */ /* 0x000fc80008800000 */
[----:B------:R-:W-:-:S06]  /*5400*/  @UP0 UIADD3 UR6, UR5, UR9, -UR6 ;  /* 0x0000000905060290 */ /* 0x000fcc000fffe806 */
[----:B------:R-:W-:-:S04]  /*5410*/  IMAD.U32 R24, RZ, RZ, UR6 ;  /* 0x00000006ff187e24 */ /* 0x000fc8000f8e00ff */
[----:B------:R-:W-:-:S05]  /*5420*/  @P0 IMAD.SHL.U32 R24, R24, 0x8, RZ ;  /* 0x0000000818180824 */ /* 0x000fca00078e00ff */
[----:B------:R-:W-:-:S04]  /*5430*/  @P0 LOP3.LUT R24, R24, 0x18, RZ, 0xc0, !PT ;  /* 0x0000001818180812 */ /* 0x000fc800078ec0ff */
[----:B------:R-:W-:-:S04]  /*5440*/  @P0 IADD3 R24, R25, 0x20, R24 ;  /* 0x0000002019180810 */ /* 0x000fc80007ffe018 */
[----:B---3--:R-:W-:Y:S02]  /*5450*/  @P0 PRMT R24, R0, 0x654, R24 ;  /* 0x0000065400180816 */ /* 0x008fe40000000018 */
[----:B------:R3:W5:Y:S01]  /*5460*/  LDL.LU R0, [R1+0x84] ;  /* 0x0000840001007983 */ /* 0x0007620000300800 */
[----:B------:R-:W-:Y:S01]  /*5470*/  UISETP.GT.U32.AND UP0, UPT, UR13, 0x1, UPT ;  /* 0x000000010d00788c */ /* 0x000fe2000bf04070 */
[----:B------:R3:W-:Y:S05]  /*5480*/  @P0 SYNCS.ARRIVE.TRANS64.RED.A1T0 RZ, [R24+URZ], RZ ;  /* 0x000000ff18ff09a7 */ /* 0x0007ea000810043f */
[----:B------:R-:W-:-:S13]  /*5490*/  PLOP3.LUT P1, PT, PT, PT, UP0, 0x80, 0x0 ;  /* 0x000000000000781c */ /* 0x000fda0003f2f008 */
[----:B---3--:R-:W-:Y:S05]  /*54a0*/  @P1 BRA `(.L_x_33) ;  /* 0x0000000000041947 */ /* 0x008fea0003800000 */
[----:B------:R-:W-:Y:S01]  /*54b0*/  BPT.TRAP 0x1 ;  /* 0x000000040000795c */ /* 0x000fe20000300000 */
.L_x_33:
[----:B------:R3:W-:Y:S01]  /*54c0*/  STL [R1+0x8c], R3 ;  /* 0x00008c0301007387 */ /* 0x0007e20000100800 */
[----:B------:R-:W4:Y:S01]  /*54d0*/  LDC R28, c[0x0][0x288] ;  /* 0x0000a200ff1c7b82 */ /* 0x000f220000000800 */
[----:B------:R-:W-:Y:S02]  /*54e0*/  ULDC UR6, c[0x0][0x284] ;  /* 0x0000a10000067ab9 */ /* 0x000fe40000000800 */
[----:B---3--:R-:W3:Y:S04]  /*54f0*/  LDL.LU R3, [R1+0x7c] ;  /* 0x00007c0001037983 */ /* 0x008ee80000300800 */
[----:B------:R0:W-:Y:S04]  /*5500*/  STL [R1+0x88], R2 ;  /* 0x0000880201007387 */ /* 0x0001e80000100800 */
[----:B0-----:R-:W2:Y:S04]  /*5510*/  LDL.LU R2, [R1+0x80] ;  /* 0x0000800001027983 */ /* 0x001ea80000300800 */
[----:B-----5:R0:W-:Y:S02]  /*5520*/  STL [R1+0x84], R0 ;  /* 0x0000840001007387 */ /* 0x0201e40000100800 */
[----:B0-----:R-:W0:Y:S02]  /*5530*/  S2R R0, SR_TID.X ;  /* 0x0000000000007919 */ /* 0x001e240000002100 */
[----:B0-----:R-:W-:-:S02]  /*5540*/  SHF.R.U32.HI R24, RZ, 0x2, R0 ;  /* 0x00000002ff187819 */ /* 0x001fc40000011600 */
[----:B------:R-:W-:Y:S02]  /*5550*/  LOP3.LUT R26, R0, 0x60, RZ, 0xc0, !PT ;  /* 0x00000060001a7812 */ /* 0x000fe400078ec0ff */
[----:B------:R-:W-:Y:S02]  /*5560*/  SHF.R.U32.HI R27, RZ, 0x7, R0 ;  /* 0x00000007ff1b7819 */ /* 0x000fe40000011600 */
[----:B------:R-:W-:Y:S02]  /*5570*/  LOP3.LUT R25, R24, 0x7, RZ, 0xc0, !PT ;  /* 0x0000000718197812 */ /* 0x000fe400078ec0ff */
[----:B------:R-:W-:Y:S02]  /*5580*/  SHF.R.U32.HI R26, RZ, 0x1, R26 ;  /* 0x00000001ff1a7819 */ /* 0x000fe4000001161a */
[----:B------:R-:W-:Y:S02]  /*5590*/  LOP3.LUT R24, R27, 0x1, RZ, 0xc0, !PT ;  /* 0x000000011b187812 */ /* 0x000fe400078ec0ff */
[----:B------:R-:W-:Y:S01]  /*55a0*/  IADD3 R31, RZ, -R26, -R25 ;  /* 0x8000001aff1f7210 */ /* 0x000fe20007ffe819 */
[C---:B------:R-:W-:Y:S01]  /*55b0*/  IMAD.SHL.U32 R32, R0.reuse, 0x2, RZ ;  /* 0x0000000200207824 */ /* 0x040fe200078e00ff */
[----:B------:R-:W-:Y:S01]  /*55c0*/  LOP3.LUT R27, R0, 0x3, RZ, 0xc0, !PT ;  /* 0x00000003001b7812 */ /* 0x000fe200078ec0ff */
[----:B------:R-:W-:-:S02]  /*55d0*/  IMAD.SHL.U32 R30, R24, 0x40, RZ ;  /* 0x00000040181e7824 */ /* 0x000fc400078e00ff */
[----:B------:R-:W-:Y:S02]  /*55e0*/  IMAD R31, R24, -0x40, R31 ;  /* 0xffffffc0181f7824 */ /* 0x000fe400078e021f */
[----:B---3--:R-:W-:Y:S02]  /*55f0*/  IMAD.SHL.U32 R29, R3, 0x80, RZ ;  /* 0x00000080031d7824 */ /* 0x008fe400078e00ff */
[----:B------:R0:W5:Y:S01]  /*5600*/  LDL.LU R3, [R1+0x8c] ;  /* 0x00008c0001037983 */ /* 0x0001620000300800 */
[----:B------:R-:W-:Y:S01]  /*5610*/  LOP3.LUT R43, R30, 0x40, R25, 0xe2, !PT ;  /* 0x000000401e2b7812 */ /* 0x000fe200078ee219 */
[----:B----4-:R-:W-:Y:S01]  /*5620*/  IMAD R42, R27, -0x2, R28 ;  /* 0xfffffffe1b2a7824 */ /* 0x010fe200078e021c */
[----:B------:R-:W-:Y:S01]  /*5630*/  ISETP.GE.AND P1, PT, R29, R28, PT ;  /* 0x0000001c1d00720c */ /* 0x000fe20003f26270 */
[C---:B--2---:R-:W-:Y:S02]  /*5640*/  IMAD.SHL.U32 R24, R2.reuse, 0x100, RZ ;  /* 0x0000010002187824 */ /* 0x044fe400078e00ff */
[----:B------:R-:W-:-:S02]  /*5650*/  IMAD.WIDE R38, R2, 0x100, RZ ;  /* 0x0000010002267825 */ /* 0x000fc400078e02ff */
[----:B------:R0:W5:Y:S04]  /*5660*/  LDL.LU R2, [R1+0x88] ;  /* 0x0000880001027983 */ /* 0x0001680000300800 */
[----:B------:R0:W5:Y:S01]  /*5670*/  LDL.LU R0, [R1+0x84] ;  /* 0x0000840001007983 */ /* 0x0001620000300800 */
[----:B------:R-:W-:Y:S01]  /*5680*/  ISETP.GE.OR P1, PT, R24, UR6, P1 ;  /* 0x0000000618007c0c */ /* 0x000fe20008f26670 */
[----:B------:R-:W-:Y:S01]  /*5690*/  IMAD.IADD R42, R42, 0x1, -R29 ;  /* 0x000000012a2a7824 */ /* 0x000fe200078e0a1d */
[----:B------:R-:W-:Y:S01]  /*56a0*/  IADD3 R41, -R24, UR6, R31 ;  /* 0x0000000618297c10 */ /* 0x000fe2000fffe11f */
[----:B------:R-:W-:Y:S01]  /*56b0*/  IMAD.MOV.U32 R40, RZ, RZ, -0x1 ;  /* 0xffffffffff287424 */ /* 0x000fe200078e00ff */
[----:B------:R-:W-:Y:S02]  /*56c0*/  LOP3.LUT R43, R38, R43, R26, 0xfe, !PT ;  /* 0x0000002b262b7212 */ /* 0x000fe400078efe1a */
[----:B------:R-:W-:-:S07]  /*56d0*/  LOP3.LUT R32, R29, 0x6, R32, 0xf8, !PT ;  /* 0x000000061d207812 */ /* 0x000fce00078ef820 */
[----:B0-----:R-:W-:Y:S05]  /*56e0*/  @P1 BRA `(.L_x_35) ;  /* 0x00000090000c1947 */ /* 0x001fea0003800000 */
[----:B------:R-:W0:Y:S01]  /*56f0*/  LDC.64 R28, c[0x0][0x5c8] ;  /* 0x00017200ff1c7b82 */ /* 0x000e220000000a00 */
[----:B------:R-:W-:Y:S01]  /*5700*/  USHF.R.S32.HI UR7, URZ, 0x1f, UR12 ;  /* 0x0000001f3f077899 */ /* 0x000fe2000801140c */
[--C-:B------:R-:W-:Y:S01]  /*5710*/  SHF.R.S32.HI R33, RZ, 0x1f, R32.reuse ;  /* 0x0000001fff217819 */ /* 0x100fe20000011420 */
[----:B------:R-:W-:Y:S01]  /*5720*/  ULDC.64 UR10, c[0x0][0x5d0] ;  /* 0x00017400000a7ab9 */ /* 0x000fe20000000a00 */
[----:B------:R-:W-:Y:S01]  /*5730*/  BSSY B0, `(.L_x_35) ;  /* 0x00008fe000007945 */ /* 0x000fe20003800000 */
[----:B------:R-:W-:Y:S02]  /*5740*/  UIMAD UR6, UR7, UR10, URZ ;  /* 0x0000000a070672a4 */ /* 0x000fe4000f8e023f */
[----:B------:R-:W-:Y:S02]  /*5750*/  IMAD.U32 R27, RZ, RZ, UR10 ;  /* 0x0000000aff1b7e24 */ /* 0x000fe4000f8e00ff */
[----:B------:R-:W-:Y:S02]  /*5760*/  UIMAD UR6, UR12, UR11, UR6 ;  /* 0x0000000b0c0672a4 */ /* 0x000fe4000f8e0206 */
[----:B------:R-:W-:Y:S01]  /*5770*/  IMAD.WIDE.U32 R26, R27, UR12, R32 ;  /* 0x0000000c1b1a7c25 */ /* 0x000fe2000f8e0020 */
[----:B------:R-:W-:-:S03]  /*5780*/  ULDC.64 UR10, c[0x0][0x5c0] ;  /* 0x00017000000a7ab9 */ /* 0x000fc60000000a00 */
[----:B------:R-:W-:Y:S02]  /*5790*/  VIADD R27, R27, UR6 ;  /* 0x000000061b1b7c36 */ /* 0x000fe40008000000 */
[-C--:B0-----:R-:W-:Y:S01]  /*57a0*/  IMAD R24, R39, R28.reuse, RZ ;  /* 0x0000001c27187224 */ /* 0x081fe200078e02ff */
[----:B------:R-:W-:Y:S01]  /*57b0*/  SHF.L.U64.HI R34, R28, 0x3, R29 ;  /* 0x000000031c227819 */ /* 0x000fe2000001021d */
[----:B------:R-:W-:-:S04]  /*57c0*/  IMAD.WIDE.U32 R26, R43, R28, R26 ;  /* 0x0000001c2b1a7225 */ /* 0x000fc800078e001a */
[----:B------:R-:W-:Y:S01]  /*57d0*/  IMAD R25, R43, R29, R24 ;  /* 0x0000001d2b197224 */ /* 0x000fe200078e0218 */
[C---:B------:R-:W-:Y:S01]  /*57e0*/  LEA R30, P2, R28.reuse, R26, 0x7 ;  /* 0x0000001a1c1e7211 */ /* 0x040fe200078438ff */
[----:B------:R-:W-:Y:S01]  /*57f0*/  IMAD.SHL.U32 R31, R28, 0x8, RZ ;  /* 0x000000081c1f7824 */ /* 0x000fe200078e00ff */
[----:B------:R-:W-:Y:S01]  /*5800*/  IADD3 R24, P1, R26, UR10, RZ ;  /* 0x0000000a1a187c10 */ /* 0x000fe2000ff3e0ff */
[----:B------:R-:W-:-:S03]  /*5810*/  IMAD.IADD R27, R27, 0x1, R25 ;  /* 0x000000011b1b7824 */ /* 0x000fc600078e0219 */
[----:B------:R-:W-:Y:S02]  /*5820*/  IADD3 R26, P5, P6, R26, UR10, R31 ;  /* 0x0000000a1a1a7c10 */ /* 0x000fe4000febe01f */
[----:B------:R-:W-:Y:S02]  /*5830*/  LEA.HI.X R29, R28, R27, R29, 0x7, P2 ;  /* 0x0000001b1c1d7211 */ /* 0x000fe400010f3c1d */
[C---:B------:R-:W-:Y:S02]  /*5840*/  IADD3.X R25, R27.reuse, UR11, RZ, P1, !PT ;  /* 0x0000000b1b197c10 */ /* 0x040fe40008ffe4ff */
[----:B------:R-:W-:Y:S02]  /*5850*/  IADD3.X R27, R27, UR11, R34, P5, P6 ;  /* 0x0000000b1b1b7c10 */ /* 0x000fe4000afec422 */
[----:B------:R-:W-:Y:S02]  /*5860*/  FSETP.NEU.AND P5, PT, RZ, UR21, PT ;  /* 0x00000015ff007c0b */ /* 0x000fe4000bfad000 */
[----:B------:R-:W-:-:S02]  /*5870*/  IADD3 R28, P1, P2, R30, UR10, R31 ;  /* 0x0000000a1e1c7c10 */ /* 0x000fc4000fa3e01f */
[----:B------:R-:W-:-:S04]  /*5880*/  IADD3 R30, P3, R30, UR10, RZ ;  /* 0x0000000a1e1e7c10 */ /* 0x000fc8000ff7e0ff */
[C---:B------:R-:W-:Y:S02]  /*5890*/  IADD3.X R31, R29.reuse, UR11, RZ, P3, !PT ;  /* 0x0000000b1d1f7c10 */ /* 0x040fe40009ffe4ff */
[----:B------:R-:W-:-:S03]  /*58a0*/  IADD3.X R29, R29, UR11, R34, P1, P2 ;  /* 0x0000000b1d1d7c10 */ /* 0x000fc60008fe4422 */
[----:B------:R-:W-:Y:S05]  /*58b0*/  @!P5 BRA `(.L_x_36) ;  /* 0x0000006c0014d947 */ /* 0x000fea0003800000 */
[----:B------:R-:W-:Y:S01]  /*58c0*/  ULDC.64 UR10, c[0x0][0x5b8] ;  /* 0x00016e00000a7ab9 */ /* 0x000fe20000000a00 */
[----:B------:R-:W-:Y:S01]  /*58d0*/  ISETP.GE.AND P1, PT, R41, 0x1, PT ;  /* 0x000000012900780c */ /* 0x000fe20003f26270 */
[----:B------:R-:W-:Y:S02]  /*58e0*/  UIMAD UR6, UR7, UR10, URZ ;  /* 0x0000000a070672a4 */ /* 0x000fe4000f8e023f */
[----:B------:R-:W-:Y:S01]  /*58f0*/  IMAD.U32 R35, RZ, RZ, UR10 ;  /* 0x0000000aff237e24 */ /* 0x000fe2000f8e00ff */
[----:B------:R-:W-:Y:S01]  /*5900*/  BSSY B1, `(.L_x_37) ;  /* 0x0000010000017945 */ /* 0x000fe20003800000 */
[----:B------:R-:W-:Y:S01]  /*5910*/  ISETP.LT.OR P5, PT, R42, 0x1, !P1 ;  /* 0x000000012a00780c */ /* 0x000fe20004fa1670 */
[----:B------:R-:W-:Y:S02]  /*5920*/  UIMAD UR6, UR12, UR11, UR6 ;  /* 0x0000000b0c0672a4 */ /* 0x000fe4000f8e0206 */
[----:B------:R-:W-:Y:S01]  /*5930*/  IMAD.WIDE.U32 R32, R35, UR12, R32 ;  /* 0x0000000c23207c25 */ /* 0x000fe2000f8e0020 */
[----:B------:R-:W-:-:S03]  /*5940*/  ULDC.64 UR10, c[0x0][0x5a8] ;  /* 0x00016a00000a7ab9 */ /* 0x000fc60000000a00 */
[----:B------:R-:W-:Y:S02]  /*5950*/  IMAD.MOV.U32 R36, RZ, RZ, R32 ;  /* 0x000000ffff247224 */ /* 0x000fe400078e0020 */
[----:B------:R-:W-:Y:S01]  /*5960*/  VIADD R37, R33, UR6 ;  /* 0x0000000621257c36 */ /* 0x000fe20008000000 */
[----:B------:R-:W-:Y:S02]  /*5970*/  ULDC.64 UR6, c[0x0][0x5b0] ;  /* 0x00016c0000067ab9 */ /* 0x000fe40000000a00 */
[----:B------:R-:W-:Y:S02]  /*5980*/  IMAD R34, R39, UR6, RZ ;  /* 0x0000000627227c24 */ /* 0x000fe4000f8e02ff */
[----:B------:R-:W-:-:S04]  /*5990*/  IMAD.WIDE.U32 R32, R43, UR6, R36 ;  /* 0x000000062b207c25 */ /* 0x000fc8000f8e0024 */
[--C-:B------:R-:W-:Y:S01]  /*59a0*/  IMAD R35, R43, UR7, R34.reuse ;  /* 0x000000072b237c24 */ /* 0x100fe2000f8e0222 */
[----:B------:R-:W-:Y:S02]  /*59b0*/  IADD3 R32, P2, R32, UR10, RZ ;  /* 0x0000000a20207c10 */ /* 0x000fe4000ff5e0ff */
[----:B------:R-:W-:Y:S02]  /*59c0*/  PRMT R34, RZ, 0x7610, R34 ;  /* 0x00007610ff227816 */ /* 0x000fe40000000022 */
[----:B------:R-:W-:Y:S01]  /*59d0*/  IADD3.X R33, R33, UR11, R35, P2, !PT ;  /* 0x0000000b21217c10 */ /* 0x000fe200097fe423 */
[----:B------:R-:W-:Y:S08]  /*59e0*/  @P5 BRA `(.L_x_38) ;  /* 0x0000000000045947 */ /* 0x000ff00003800000 */
[----:B------:R0:W5:Y:S02]  /*59f0*/  LDG.E.U8 R34, desc[UR14][R32.64] ;  /* 0x0000000e20227981 */ /* 0x000164000c1e1100 */
.L_x_38:
[----:B------:R-:W-:Y:S05]  /*5a00*/  BSYNC B1 ;  /* 0x0000000000017941 */ /* 0x000fea0003800000 */
.L_x_37:
[----:B-----5:R-:W-:Y:S01]  /*5a10*/  LOP3.LUT R34, R34, 0xff, RZ, 0xc0, !PT ;  /* 0x000000ff22227812 */ /* 0x020fe200078ec0ff */
[----:B------:R-:W-:Y:S01]  /*5a20*/  BSSY B1, `(.L_x_39) ;  /* 0x000000b000017945 */ /* 0x000fe20003800000 */
[----:B------:R-:W-:Y:S02]  /*5a30*/  ISETP.LT.OR P3, PT, R42, 0x2, !P1 ;  /* 0x000000022a00780c */ /* 0x000fe40004f61670 */
[----:B------:R-:W-:-:S05]  /*5a40*/  F2FP.F16.E4M3.UNPACK_B R34, R34 ;  /* 0x00000022ff22723e */ /* 0x000fca00020006ff */
[----:B------:R-:W-:-:S05]  /*5a50*/  HADD2.F32 R34, -RZ, R34.H0_H0 ;  /* 0x20000022ff227230 */ /* 0x000fca0000004100 */
[----:B------:R-:W-:Y:S01]  /*5a60*/  FMUL R35, R34, UR21 ;  /* 0x0000001522237c20 */ /* 0x000fe20008400000 */
[----:B------:R-:W-:-:S03]  /*5a70*/  PRMT R34, RZ, 0x7610, R34 ;  /* 0x00007610ff227816 */ /* 0x000fc60000000022 */
[----:B------:R-:W-:-:S05]  /*5a80*/  FFMA R35, R228, UR20, R35 ;  /* 0x00000014e4237c23 */ /* 0x000fca0008000023 */
[----:B------:R-:W-:-:S05]  /*5a90*/  F2FP.SATFINITE.E4M3.F32.PACK_AB_MERGE_C R35, RZ, R35, RZ ;  /* 0x00000023ff23723e */ /* 0x000fca00048070ff */
[----:B------:R2:W-:Y:S01]  /*5aa0*/  @!P5 STG.E.U8 desc[UR14][R24.64], R35 ;  /* 0x000000231800d986 */ /* 0x0005e2000c10110e */
[----:B------:R-:W-:Y:S05]  /*5ab0*/  @P3 BRA `(.L_x_40) ;  /* 0x0000000000043947 */ /* 0x000fea0003800000 */
[----:B------:R3:W5:Y:S02]  /*5ac0*/  LDG.E.U8 R34, desc[UR14][R32.64+0x1] ;  /* 0x0000010e20227981 */ /* 0x000764000c1e1100 */
.L_x_40:
[----:B------:R-:W-:Y:S05]  /*5ad0*/  BSYNC B1 ;  /* 0x0000000000017941 */ /* 0x000fea0003800000 */
.L_x_39:
[----:B-----5:R-:W-:Y:S01]  /*5ae0*/  LOP3.LUT R34, R34, 0xff, RZ, 0xc0, !PT ;  /* 0x000000ff22227812 */ /* 0x020fe200078ec0ff */
[----:B------:R-:W-:Y:S01]  /*5af0*/  BSSY B1, `(.L_x_41) ;  /* 0x0000013000017945 */ /* 0x000fe20003800000 */
[----:B------:R-:W-:Y:S02]  /*5b00*/  IADD3 R45, P2, R43, 0x8, RZ ;  /* 0x000000082b2d7810 */ /* 0x000fe40007f5e0ff */
[----:B------:R-:W-:-:S03]  /*5b10*/  F2FP.F16.E4M3.UNPACK_B R34, R34 ;  /* 0x00000022ff22723e */ /* 0x000fc600020006ff */
[----:B--2---:R-:W-:Y:S01]  /*5b20*/  IMAD.X R35, RZ, RZ, R39, P2 ;  /* 0x000000ffff237224 */ /* 0x004fe200010e0627 */
[----:B------:R-:W-:Y:S01]  /*5b30*/  ISETP.GE.AND P2, PT, R41, 0x9, PT ;  /* 0x000000092900780c */ /* 0x000fe20003f46270 */
[----:B------:R-:W-:Y:S02]  /*5b40*/  HADD2.F32 R34, -RZ, R34.H0_H0 ;  /* 0x20000022ff227230 */ /* 0x000fe40000004100 */
[----:B------:R-:W-:Y:S01]  /*5b50*/  IMAD R46, R35, UR6, RZ ;  /* 0x00000006232e7c24 */ /* 0x000fe2000f8e02ff */
[----:B------:R-:W-:Y:S02]  /*5b60*/  ISETP.LT.OR P5, PT, R42, 0x1, !P2 ;  /* 0x000000012a00780c */ /* 0x000fe400057a1670 */
[----:B------:R-:W-:Y:S01]  /*5b70*/  FMUL R44, R34, UR21 ;  /* 0x00000015222c7c20 */ /* 0x000fe20008400000 */
[----:B------:R-:W-:-:S04]  /*5b80*/  IMAD.WIDE.U32 R34, R45, UR6, R36 ;  /* 0x000000062d227c25 */ /* 0x000fc8000f8e0024 */
[----:B------:R-:W-:Y:S01]  /*5b90*/  FFMA R44, R227, UR20, R44 ;  /* 0x00000014e32c7c23 */ /* 0x000fe2000800002c */
[----:B------:R-:W-:Y:S01]  /*5ba0*/  IMAD R45, R45, UR7, R46 ;  /* 0x000000072d2d7c24 */ /* 0x000fe2000f8e022e */
[----:B------:R-:W-:-:S03]  /*5bb0*/  IADD3 R34, P6, R34, UR10, RZ ;  /* 0x0000000a22227c10 */ /* 0x000fc6000ffde0ff */
[----:B------:R-:W-:Y:S02]  /*5bc0*/  F2FP.SATFINITE.E4M3.F32.PACK_AB_MERGE_C R47, RZ, R44, RZ ;  /* 0x0000002cff2f723e */ /* 0x000fe400048070ff */
[----:B------:R-:W-:Y:S02]  /*5bd0*/  IADD3.X R35, R35, UR11, R45, P6, !PT ;  /* 0x0000000b23237c10 */ /* 0x000fe4000b7fe42d */
[----:B------:R-:W-:Y:S01]  /*5be0*/  PRMT R44, RZ, 0x7610, R44 ;  /* 0x00007610ff2c7816 */ /* 0x000fe2000000002c */
[----:B------:R2:W-:Y:S01]  /*5bf0*/  @!P3 STG.E.U8 desc[UR14][R24.64+0x1], R47 ;  /* 0x0000012f1800b986 */ /* 0x0005e2000c10110e */
[----:B------:R-:W-:Y:S05]  /*5c00*/  @P5 BRA `(.L_x_42) ;  /* 0x0000000000045947 */ /* 0x000fea0003800000 */
[----:B------:R4:W5:Y:S02]  /*5c10*/  LDG.E.U8 R44, desc[UR14][R34.64] ;  /* 0x0000000e222c7981 */ /* 0x000964000c1e1100 */
.L_x_42:
[----:B------:R-:W-:Y:S05]  /*5c20*/  BSYNC B1 ;  /* 0x0000000000017941 */ /* 0x000fea0003800000 */
.L_x_41:
        /* <DEDUP_REMOVED lines=12> */
.L_x_44:
[----:B------:R-:W-:Y:S05]  /*5cf0*/  BSYNC B1 ;  /* 0x0000000000017941 */ /* 0x000fea0003800000 */
.L_x_43:
[----:B-----5:R-:W-:Y:S01]  /*5d00*/  LOP3.LUT R44, R44, 0xff, RZ, 0xc0, !PT ;  /* 0x000000ff2c2c7812 */ /* 0x020fe200078ec0ff */
[----:B------:R-:W-:Y:S01]  /*5d10*/  BSSY B1, `(.L_x_45) ;  /* 0x000000b000017945 */ /* 0x000fe20003800000 */
[----:B------:R-:W-:Y:S02]  /*5d20*/  ISETP.LT.OR P5, PT, R42, 0x9, !P1 ;  /* 0x000000092a00780c */ /* 0x000fe40004fa1670 */
[----:B------:R-:W-:-:S05]  /*5d30*/  F2FP.F16.E4M3.UNPACK_B R44, R44 ;  /* 0x0000002cff2c723e */ /* 0x000fca00020006ff */
[----:B------:R-:W-:-:S05]  /*5d40*/  HADD2.F32 R44, -RZ, R44.H0_H0 ;  /* 0x2000002cff2c7230 */ /* 0x000fca0000004100 */
[----:B------:R-:W-:-:S04]  /*5d50*/  FMUL R44, R44, UR21 ;  /* 0x000000152c2c7c20 */ /* 0x000fc80008400000 */
[----:B------:R-:W-:-:S05]  /*5d60*/  FFMA R44, R225, UR20, R44 ;  /* 0x00000014e12c7c23 */ /* 0x000fca000800002c */
[----:B0-----:R-:W-:Y:S02]  /*5d70*/  F2FP.SATFINITE.E4M3.F32.PACK_AB_MERGE_C R45, RZ, R44, RZ ;  /* 0x0000002cff2d723e */ /* 0x001fe400048070ff */
[----:B------:R-:W-:-:S03]  /*5d80*/  PRMT R44, RZ, 0x7610, R44 ;  /* 0x00007610ff2c7816 */ /* 0x000fc6000000002c */
[----:B------:R0:W-:Y:S01]  /*5d90*/  @!P3 STG.E.U8 desc[UR14][R26.64+0x1], R45 ;  /* 0x0000012d1a00b986 */ /* 0x0001e2000c10110e */
[----:B------:R-:W-:Y:S05]  /*5da0*/  @P5 BRA `(.L_x_46) ;  /* 0x0000000000045947 */ /* 0x000fea0003800000 */
[----:B------:R0:W5:Y:S02]  /*5db0*/  LDG.E.U8 R44, desc[UR14][R32.64+0x8] ;  /* 0x0000080e202c7981 */ /* 0x000164000c1e1100 */
.L_x_46:
[----:B------:R-:W-:Y:S05]  /*5dc0*/  BSYNC B1 ;  /* 0x0000000000017941 */ /* 0x000fea0003800000 */
.L_x_45:
[----:B-----5:R-:W-:Y:S01]  /*5dd0*/  LOP3.LUT R44, R44, 0xff, RZ, 0xc0, !PT ;  /* 0x000000ff2c2c7812 */ /* 0x020fe200078ec0ff */
[----:B------:R-:W-:Y:S01]  /*5de0*/  BSSY B1, `(.L_x_47) ;  /* 0x000000b000017945 */ /* 0x000fe20003800000 */
[----:B------:R-:W-:Y:S02]  /*5df0*/  ISETP.LT.OR P3, PT, R42, 0xa, !P1 ;  /* 0x0000000a2a00780c */ /* 0x000fe40004f61670 */
[----:B------:R-:W-:-:S05]  /*5e00*/  F2FP.F16.E4M3.UNPACK_B R44, R44 ;  /* 0x0000002cff2c723e */ /* 0x000fca00020006ff */
[----:B------:R-:W-:-:S05]  /*5e10*/  HADD2.F32 R44, -RZ, R44.H0_H0 ;  /* 0x2000002cff2c7230 */ /* 0x000fca0000004100 */
[----:B0-----:R-:W-:Y:S01]  /*5e20*/  FMUL R45, R44, UR21 ;  /* 0x000000152c2d7c20 */ /* 0x001fe20008400000 */
[----:B------:R-:W-:-:S03]  /*5e30*/  PRMT R44, RZ, 0x7610, R44 ;  /* 0x00007610ff2c7816 */ /* 0x000fc6000000002c */
[----:B------:R-:W-:-:S05]  /*5e40*/  FFMA R45, R224, UR20, R45 ;  /* 0x00000014e02d7c23 */ /* 0x000fca000800002d */
[----:B------:R-:W-:-:S05]  /*5e50*/  F2FP.SATFINITE.E4M3.F32.PACK_AB_MERGE_C R45, RZ, R45, RZ ;  /* 0x0000002dff2d723e */ /* 0x000fca00048070ff */
[----:B------:R0:W-:Y:S01]  /*5e60*/  @!P5 STG.E.U8 desc[UR14][R24.64+0x8], R45 ;  /* 0x0000082d1800d986 */ /* 0x0001e2000c10110e */
[----:B------:R-:W-:Y:S05]  /*5e70*/  @P3 BRA `(.L_x_48) ;  /* 0x0000000000043947 */ /* 0x000fea0003800000 */
[----:B------:R0:W5:Y:S02]  /*5e80*/  LDG.E.U8 R44, desc[UR14][R32.64+0x9] ;  /* 0x0000090e202c7981 */ /* 0x000164000c1e1100 */
.L_x_48:
[----:B------:R-:W-:Y:S05]  /*5e90*/  BSYNC B1 ;  /* 0x0000000000017941 */ /* 0x000fea0003800000 */
.L_x_47:
        /* <DEDUP_REMOVED lines=12> */
.L_x_50:
[----:B------:R-:W-:Y:S05]  /*5f60*/  BSYNC B1 ;  /* 0x0000000000017941 */ /* 0x000fea0003800000 */
.L_x_49:
        /* <DEDUP_REMOVED lines=12> */
.L_x_52:
[----:B------:R-:W-:Y:S05]  /*6030*/  BSYNC B1 ;  /* 0x0000000000017941 */ /* 0x000fea0003800000 */
.L_x_51:
        /* <DEDUP_REMOVED lines=12> */
.L_x_54:
[----:B------:R-:W-:Y:S05]  /*6100*/  BSYNC B1 ;  /* 0x0000000000017941 */ /* 0x000fea0003800000 */
.L_x_53:
        /* <DEDUP_REMOVED lines=12> */
.L_x_56:
[----:B------:R-:W-:Y:S05]  /*61d0*/  BSYNC B1 ;  /* 0x0000000000017941 */ /* 0x000fea0003800000 */
.L_x_55:
        /* <DEDUP_REMOVED lines=12> */
.L_x_58:
[----:B------:R-:W-:Y:S05]  /*62a0*/  BSYNC B1 ;  /* 0x0000000000017941 */ /* 0x000fea0003800000 */
.L_x_57:
        /* <DEDUP_REMOVED lines=12> */
.L_x_60:
[----:B------:R-:W-:Y:S05]  /*6370*/  BSYNC B1 ;  /* 0x0000000000017941 */ /* 0x000fea0003800000 */
.L_x_59:
        /* <DEDUP_REMOVED lines=12> */
.L_x_62:
[----:B------:R-:W-:Y:S05]  /*6440*/  BSYNC B1 ;  /* 0x0000000000017941 */ /* 0x000fea0003800000 */
.L_x_61:
        /* <DEDUP_REMOVED lines=12> */
.L_x_64:
[----:B------:R-:W-:Y:S05]  /*6510*/  BSYNC B1 ;  /* 0x0000000000017941 */ /* 0x000fea0003800000 */
.L_x_63:
        /* <DEDUP_REMOVED lines=12> */
.L_x_66:
[----:B------:R-:W-:Y:S05]  /*65e0*/  BSYNC B1 ;  /* 0x0000000000017941 */ /* 0x000fea0003800000 */
.L_x_65:
        /* <DEDUP_REMOVED lines=12> */
.L_x_68:
[----:B------:R-:W-:Y:S05]  /*66b0*/  BSYNC B1 ;  /* 0x0000000000017941 */ /* 0x000fea0003800000 */
.L_x_67:
        /* <DEDUP_REMOVED lines=12> */
.L_x_70:
[----:B------:R-:W-:Y:S05]  /*6780*/  BSYNC B1 ;  /* 0x0000000000017941 */ /* 0x000fea0003800000 */
.L_x_69:
        /* <DEDUP_REMOVED lines=12> */
.L_x_72:
[----:B------:R-:W-:Y:S05]  /*6850*/  BSYNC B1 ;  /* 0x0000000000017941 */ /* 0x000fea0003800000 */
.L_x_71:
        /* <DEDUP_REMOVED lines=12> */
.L_x_74:
[----:B------:R-:W-:Y:S05]  /*6920*/  BSYNC B1 ;  /* 0x0000000000017941 */ /* 0x000fea0003800000 */
.L_x_73:
        /* <DEDUP_REMOVED lines=12> */
.L_x_76:
[----:B------:R-:W-:Y:S05]  /*69f0*/  BSYNC B1 ;  /* 0x0000000000017941 */ /* 0x000fea0003800000 */
.L_x_75:
        /* <DEDUP_REMOVED lines=12> */
.L_x_78:
[----:B------:R-:W-:Y:S05]  /*6ac0*/  BSYNC B1 ;  /* 0x0000000000017941 */ /* 0x000fea0003800000 */
.L_x_77:
        /* <DEDUP_REMOVED lines=12> */
.L_x_80:
[----:B------:R-:W-:Y:S05]  /*6b90*/  BSYNC B1 ;  /* 0x0000000000017941 */ /* 0x000fea0003800000 */
.L_x_79:
        /* <DEDUP_REMOVED lines=12> */
.L_x_82:
[----:B------:R-:W-:Y:S05]  /*6c60*/  BSYNC B1 ;  /* 0x0000000000017941 */ /* 0x000fea0003800000 */
.L_x_81:
        /* <DEDUP_REMOVED lines=12> */
.L_x_84:
[----:B------:R-:W-:Y:S05]  /*6d30*/  BSYNC B1 ;  /* 0x0000000000017941 */ /* 0x000fea0003800000 */
.L_x_83:
        /* <DEDUP_REMOVED lines=12> */
.L_x_86:
[----:B------:R-:W-:Y:S05]  /*6e00*/  BSYNC B1 ;  /* 0x0000000000017941 */ /* 0x000fea0003800000 */
.L_x_85:
        /* <DEDUP_REMOVED lines=12> */
.L_x_88:
[----:B------:R-:W-:Y:S05]  /*6ed0*/  BSYNC B1 ;  /* 0x0000000000017941 */ /* 0x000fea0003800000 */
.L_x_87:
        /* <DEDUP_REMOVED lines=12> */
.L_x_90:
[----:B------:R-:W-:Y:S05]  /*6fa0*/  BSYNC B1 ;  /* 0x0000000000017941 */ /* 0x000fea0003800000 */
.L_x_89:
        /* <DEDUP_REMOVED lines=12> */
.L_x_92:
[----:B------:R-:W-:Y:S05]  /*7070*/  BSYNC B1 ;  /* 0x0000000000017941 */ /* 0x000fea0003800000 */
.L_x_91:
        /* <DEDUP_REMOVED lines=12> */
.L_x_94:
[----:B------:R-:W-:Y:S05]  /*7140*/  BSYNC B1 ;  /* 0x0000000000017941 */ /* 0x000fea0003800000 */
.L_x_93:
        /* <DEDUP_REMOVED lines=12> */
.L_x_96:
[----:B------:R-:W-:Y:S05]  /*7210*/  BSYNC B1 ;  /* 0x0000000000017941 */ /* 0x000fea0003800000 */
.L_x_95:
        /* <DEDUP_REMOVED lines=12> */
.L_x_98:
[----:B------:R-:W-:Y:S05]  /*72e0*/  BSYNC B1 ;  /* 0x0000000000017941 */ /* 0x000fea0003800000 */
.L_x_97:
        /* <DEDUP_REMOVED lines=12> */
.L_x_100:
[----:B------:R-:W-:Y:S05]  /*73b0*/  BSYNC B1 ;  /* 0x0000000000017941 */ /* 0x000fea0003800000 */
.L_x_99:
        /* <DEDUP_REMOVED lines=12> */
.L_x_102:
[----:B------:R-:W-:Y:S05]  /*7480*/  BSYNC B1 ;  /* 0x0000000000017941 */ /* 0x000fea0003800000 */
.L_x_101:
        /* <DEDUP_REMOVED lines=12> */
.L_x_104:
[----:B------:R-:W-:Y:S05]  /*7550*/  BSYNC B1 ;  /* 0x0000000000017941 */ /* 0x000fea0003800000 */
.L_x_103:
        /* <DEDUP_REMOVED lines=12> */
.L_x_106:
[----:B------:R-:W-:Y:S05]  /*7620*/  BSYNC B1 ;  /* 0x0000000000017941 */ /* 0x000fea0003800000 */
.L_x_105:
        /* <DEDUP_REMOVED lines=12> */
.L_x_108:
[----:B------:R-:W-:Y:S05]  /*76f0*/  BSYNC B1 ;  /* 0x0000000000017941 */ /* 0x000fea0003800000 */
.L_x_107:
        /* <DEDUP_REMOVED lines=12> */
.L_x_110:
[----:B------:R-:W-:Y:S05]  /*77c0*/  BSYNC B1 ;  /* 0x0000000000017941 */ /* 0x000fea0003800000 */
.L_x_109:
        /* <DEDUP_REMOVED lines=12> */
.L_x_112:
[----:B------:R-:W-:Y:S05]  /*7890*/  BSYNC B1 ;  /* 0x0000000000017941 */ /* 0x000fea0003800000 */
.L_x_111:
        /* <DEDUP_REMOVED lines=12> */
.L_x_114:
[----:B------:R-:W-:Y:S05]  /*7960*/  BSYNC B1 ;  /* 0x0000000000017941 */ /* 0x000fea0003800000 */
.L_x_113:
        /* <DEDUP_REMOVED lines=12> */
.L_x_116:
[----:B------:R-:W-:Y:S05]  /*7a30*/  BSYNC B1 ;  /* 0x0000000000017941 */ /* 0x000fea0003800000 */
.L_x_115:
        /* <DEDUP_REMOVED lines=12> */
.L_x_118:
[----:B------:R-:W-:Y:S05]  /*7b00*/  BSYNC B1 ;  /* 0x0000000000017941 */ /* 0x000fea0003800000 */
.L_x_117:
        /* <DEDUP_REMOVED lines=12> */
.L_x_120:
[----:B------:R-:W-:Y:S05]  /*7bd0*/  BSYNC B1 ;  /* 0x0000000000017941 */ /* 0x000fea0003800000 */
.L_x_119:
        /* <DEDUP_REMOVED lines=12> */
.L_x_122:
[----:B------:R-:W-:Y:S05]  /*7ca0*/  BSYNC B1 ;  /* 0x0000000000017941 */ /* 0x000fea0003800000 */
.L_x_121:
        /* <DEDUP_REMOVED lines=12> */
.L_x_124:
[----:B------:R-:W-:Y:S05]  /*7d70*/  BSYNC B1 ;  /* 0x0000000000017941 */ /* 0x000fea0003800000 */
.L_x_123:
        /* <DEDUP_REMOVED lines=12> */
.L_x_126:
[----:B------:R-:W-:Y:S05]  /*7e40*/  BSYNC B1 ;  /* 0x0000000000017941 */ /* 0x000fea0003800000 */
.L_x_125:
        /* <DEDUP_REMOVED lines=12> */
.L_x_128:
[----:B------:R-:W-:Y:S05]  /*7f10*/  BSYNC B1 ;  /* 0x0000000000017941 */ /* 0x000fea0003800000 */
.L_x_127:
        /* <DEDUP_REMOVED lines=12> */
.L_x_130:
[----:B------:R-:W-:Y:S05]  /*7fe0*/  BSYNC B1 ;  /* 0x0000000000017941 */ /* 0x000fea0003800000 */
.L_x_129:
        /* <DEDUP_REMOVED lines=12> */
.L_x_132:
[----:B------:R-:W-:Y:S05]  /*80b0*/  BSYNC B1 ;  /* 0x0000000000017941 */ /* 0x000fea0003800000 */
.L_x_131:
        /* <DEDUP_REMOVED lines=12> */
.L_x_134:
[----:B------:R-:W-:Y:S05]  /*8180*/  BSYNC B1 ;  /* 0x0000000000017941 */ /* 0x000fea0003800000 */
.L_x_133:
        /* <DEDUP_REMOVED lines=12> */
.L_x_136:
[----:B------:R-:W-:Y:S05]  /*8250*/  BSYNC B1 ;  /* 0x0000000000017941 */ /* 0x000fea0003800000 */
.L_x_135:
        /* <DEDUP_REMOVED lines=12> */
.L_x_138:
[----:B------:R-:W-:Y:S05]  /*8320*/  BSYNC B1 ;  /* 0x0000000000017941 */ /* 0x000fea0003800000 */
.L_x_137:
        /* <DEDUP_REMOVED lines=12> */
.L_x_140:
[----:B------:R-:W-:Y:S05]  /*83f0*/  BSYNC B1 ;  /* 0x0000000000017941 */ /* 0x000fea0003800000 */
.L_x_139:
        /* <DEDUP_REMOVED lines=12> */
.L_x_142:
[----:B------:R-:W-:Y:S05]  /*84c0*/  BSYNC B1 ;  /* 0x0000000000017941 */ /* 0x000fea0003800000 */
.L_x_141:
        /* <DEDUP_REMOVED lines=12> */
.L_x_144:
[----:B------:R-:W-:Y:S05]  /*8590*/  BSYNC B1 ;  /* 0x0000000000017941 */ /* 0x000fea0003800000 */
.L_x_143:
        /* <DEDUP_REMOVED lines=12> */
.L_x_146:
[----:B------:R-:W-:Y:S05]  /*8660*/  BSYNC B1 ;  /* 0x0000000000017941 */ /* 0x000fea0003800000 */
.L_x_145:
        /* <DEDUP_REMOVED lines=12> */
.L_x_148:
[----:B------:R-:W-:Y:S05]  /*8730*/  BSYNC B1 ;  /* 0x0000000000017941 */ /* 0x000fea0003800000 */
.L_x_147:
        /* <DEDUP_REMOVED lines=12> */
.L_x_150:
[----:B------:R-:W-:Y:S05]  /*8800*/  BSYNC B1 ;  /* 0x0000000000017941 */ /* 0x000fea0003800000 */
.L_x_149:
        /* <DEDUP_REMOVED lines=12> */
.L_x_152:
[----:B------:R-:W-:Y:S05]  /*88d0*/  BSYNC B1 ;  /* 0x0000000000017941 */ /* 0x000fea0003800000 */
.L_x_151:
        /* <DEDUP_REMOVED lines=12> */
.L_x_154:
[----:B------:R-:W-:Y:S05]  /*89a0*/  BSYNC B1 ;  /* 0x0000000000017941 */ /* 0x000fea0003800000 */
.L_x_153:
        /* <DEDUP_REMOVED lines=12> */
.L_x_156:
[----:B------:R-:W-:Y:S05]  /*8a70*/  BSYNC B1 ;  /* 0x0000000000017941 */ /* 0x000fea0003800000 */
.L_x_155:
        /* <DEDUP_REMOVED lines=12> */
.L_x_158:
[----:B------:R-:W-:Y:S05]  /*8b40*/  BSYNC B1 ;  /* 0x0000000000017941 */ /* 0x000fea0003800000 */
.L_x_157:
        /* <DEDUP_REMOVED lines=12> */
.L_x_160:
[----:B------:R-:W-:Y:S05]  /*8c10*/  BSYNC B1 ;  /* 0x0000000000017941 */ /* 0x000fea0003800000 */
.L_x_159:
[----:B-----5:R-:W-:Y:S01]  /*8c20*/  LOP3.LUT R44, R44, 0xff, RZ, 0xc0, !PT ;  /* 0x000000ff2c2c7812 */ /* 0x020fe200078ec0ff */
[----:B------:R-:W-:Y:S01]  /*8c30*/  BSSY B1, `(.L_x_161) ;  /* 0x000000b000017945 */ /* 0x000fe20003800000 */
[----:B------:R-:W-:Y:S02]  /*8c40*/  ISETP.LT.OR P3, PT, R42, 0x79, !P2 ;  /* 0x000000792a00780c */ /* 0x000fe40005761670 */
[----:B------:R-:W-:Y:S02]  /*8c50*/  F2FP.F16.E4M3.UNPACK_B R44, R44 ;  /* 0x0000002cff2c723e */ /* 0x000fe400020006ff */
[----:B0--3--:R-:W-:-:S03]  /*8c60*/  PRMT R32, RZ, 0x7610, R32 ;  /* 0x00007610ff207816 */ /* 0x009fc60000000020 */
[----:B------:R-:W-:-:S05]  /*8c70*/  HADD2.F32 R44, -RZ, R44.H0_H0 ;  /* 0x2000002cff2c7230 */ /* 0x000fca0000004100 */
[----:B------:R-:W-:-:S04]  /*8c80*/  FMUL R44, R44, UR21 ;  /* 0x000000152c2c7c20 */ /* 0x000fc80008400000 */
[----:B------:R-:W-:-:S05]  /*8c90*/  FFMA R44, R167, UR20, R44 ;  /* 0x00000014a72c7c23 */ /* 0x000fca000800002c */
[----:B------:R-:W-:-:S05]  /*8ca0*/  F2FP.SATFINITE.E4M3.F32.PACK_AB_MERGE_C R33, RZ, R44, RZ ;  /* 0x0000002cff21723e */ /* 0x000fca00048070ff */
[----:B------:R0:W-:Y:S01]  /*8cb0*/  @!P1 STG.E.U8 desc[UR14][R24.64+0x79], R33 ;  /* 0x0000792118009986 */ /* 0x0001e2000c10110e */
[----:B------:R-:W-:Y:S05]  /*8cc0*/  @P3 BRA `(.L_x_162) ;  /* 0x0000000000043947 */ /* 0x000fea0003800000 */
[----:B------:R3:W5:Y:S02]  /*8cd0*/  LDG.E.U8 R32, desc[UR14][R34.64+0x78] ;  /* 0x0000780e22207981 */ /* 0x000764000c1e1100 */
.L_x_162:
[----:B------:R-:W-:Y:S05]  /*8ce0*/  BSYNC B1 ;  /* 0x0000000000017941 */ /* 0x000fea0003800000 */
.L_x_161:
[----:B-----5:R-:W-:Y:S01]  /*8cf0*/  LOP3.LUT R32, R32, 0xff, RZ, 0xc0, !PT ;  /* 0x000000ff20207812 */ /* 0x020fe200078ec0ff */
[----:B------:R-:W-:Y:S01]  /*8d00*/  BSSY B1, `(.L_x_163) ;  /* 0x000000b000017945 */ /* 0x000fe20003800000 */
[----:B------:R-:W-:Y:S02]  /*8d10*/  ISETP.LT.OR P2, PT, R42, 0x7a, !P2 ;  /* 0x0000007a2a00780c */ /* 0x000fe40005741670 */
[----:B------:R-:W-:Y:S02]  /*8d20*/  F2FP.F16.E4M3.UNPACK_B R32, R32 ;  /* 0x00000020ff20723e */ /* 0x000fe400020006ff */
[----:B0-2---:R-:W-:-:S03]  /*8d30*/  PRMT R24, RZ, 0x7610, R24 ;  /* 0x00007610ff187816 */ /* 0x005fc60000000018 */
[----:B------:R-:W-:-:S05]  /*8d40*/  HADD2.F32 R32, -RZ, R32.H0_H0 ;  /* 0x20000020ff207230 */ /* 0x000fca0000004100 */
[----:B------:R-:W-:-:S04]  /*8d50*/  FMUL R25, R32, UR21 ;  /* 0x0000001520197c20 */ /* 0x000fc80008400000 */
[----:B------:R-:W-:-:S05]  /*8d60*/  FFMA R25, R166, UR20, R25 ;  /* 0x00000014a6197c23 */ /* 0x000fca0008000019 */
[----:B------:R-:W-:-:S05]  /*8d70*/  F2FP.SATFINITE.E4M3.F32.PACK_AB_MERGE_C R25, RZ, R25, RZ ;  /* 0x00000019ff19723e */ /* 0x000fca00048070ff */
[----:B------:R0:W-:Y:S01]  /*8d80*/  @!P3 STG.E.U8 desc[UR14][R26.64+0x78], R25 ;  /* 0x000078191a00b986 */ /* 0x0001e2000c10110e */
[----:B------:R-:W-:Y:S05]  /*8d90*/  @P2 BRA `(.L_x_164) ;  /* 0x0000000000042947 */ /* 0x000fea0003800000 */
[----:B------:R2:W5:Y:S02]  /*8da0*/  LDG.E.U8 R24, desc[UR14][R34.64+0x79] ;  /* 0x0000790e22187981 */ /* 0x000564000c1e1100 */
.L_x_164:
[----:B------:R-:W-:Y:S05]  /*8db0*/  BSYNC B1 ;  /* 0x0000000000017941 */ /* 0x000fea0003800000 */
.L_x_163:
[----:B-----5:R-:W-:Y:S01]  /*8dc0*/  LOP3.LUT R24, R24, 0xff, RZ, 0xc0, !PT ;  /* 0x000000ff18187812 */ /* 0x020fe200078ec0ff */
[----:B------:R-:W-:Y:S01]  /*8dd0*/  BSSY B1, `(.L_x_165) ;  /* 0x0000013000017945 */ /* 0x000fe20003800000 */
[----:B------:R-:W-:Y:S02]  /*8de0*/  IADD3 R33, P1, R43, 0x80, RZ ;  /* 0x000000802b217810 */ /* 0x000fe40007f3e0ff */
[----:B------:R-:W-:-:S03]  /*8df0*/  F2FP.F16.E4M3.UNPACK_B R24, R24 ;  /* 0x00000018ff18723e */ /* 0x000fc600020006ff */
[----:B0-----:R-:W-:Y:S01]  /*8e00*/  IMAD.X R25, RZ, RZ, R39, P1 ;  /* 0x000000ffff197224 */ /* 0x001fe200008e0627 */
[----:B------:R-:W-:Y:S01]  /*8e10*/  ISETP.GE.AND P1, PT, R41, 0x81, PT ;  /* 0x000000812900780c */ /* 0x000fe20003f26270 */
[----:B------:R-:W-:Y:S02]  /*8e20*/  HADD2.F32 R24, -RZ, R24.H0_H0 ;  /* 0x20000018ff187230 */ /* 0x000fe40000004100 */
[----:B--234-:R-:W-:Y:S01]  /*8e30*/  IMAD R34, R25, UR6, RZ ;  /* 0x0000000619227c24 */ /* 0x01cfe2000f8e02ff */
        /* <DEDUP_REMOVED lines=12> */
.L_x_166:
[----:B------:R-:W-:Y:S05]  /*8f00*/  BSYNC B1 ;  /* 0x0000000000017941 */ /* 0x000fea0003800000 */
.L_x_165:
[----:B-----5:R-:W-:Y:S01]  /*8f10*/  LOP3.LUT R32, R32, 0xff, RZ, 0xc0, !PT ;  /* 0x000000ff20207812 */ /* 0x020fe200078ec0ff */
[----:B------:R-:W-:Y:S01]  /*8f20*/  BSSY B1, `(.L_x_167) ;  /* 0x000000b000017945 */ /* 0x000fe20003800000 */
[----:B------:R-:W-:Y:S02]  /*8f30*/  ISETP.LT.OR P3, PT, R42, 0x2, !P1 ;  /* 0x000000022a00780c */ /* 0x000fe40004f61670 */
[----:B------:R-:W-:Y:S02]  /*8f40*/  F2FP.F16.E4M3.UNPACK_B R32, R32 ;  /* 0x00000020ff20723e */ /* 0x000fe400020006ff */
[----:B0-----:R-:W-:-:S03]  /*8f50*/  PRMT R26, RZ, 0x7610, R26 ;  /* 0x00007610ff1a7816 */ /* 0x001fc6000000001a */
[----:B------:R-:W-:-:S05]  /*8f60*/  HADD2.F32 R32, -RZ, R32.H0_H0 ;  /* 0x20000020ff207230 */ /* 0x000fca0000004100 */
[----:B------:R-:W-:-:S04]  /*8f70*/  FMUL R27, R32, UR21 ;  /* 0x00000015201b7c20 */ /* 0x000fc80008400000 */
[----:B------:R-:W-:-:S05]  /*8f80*/  FFMA R27, R164, UR20, R27 ;  /* 0x00000014a41b7c23 */ /* 0x000fca000800001b */
[----:B------:R-:W-:-:S05]  /*8f90*/  F2FP.SATFINITE.E4M3.F32.PACK_AB_MERGE_C R27, RZ, R27, RZ ;  /* 0x0000001bff1b723e */ /* 0x000fca00048070ff */
[----:B------:R0:W-:Y:S01]  /*8fa0*/  @!P5 STG.E.U8 desc[UR14][R30.64], R27 ;  /* 0x0000001b1e00d986 */ /* 0x0001e2000c10110e */
[----:B------:R-:W-:Y:S05]  /*8fb0*/  @P3 BRA `(.L_x_168) ;  /* 0x0000000000043947 */ /* 0x000fea0003800000 */
[----:B------:R3:W5:Y:S02]  /*8fc0*/  LDG.E.U8 R26, desc[UR14][R24.64+0x1] ;  /* 0x0000010e181a7981 */ /* 0x000764000c1e1100 */
.L_x_168:
[----:B------:R-:W-:Y:S05]  /*8fd0*/  BSYNC B1 ;  /* 0x0000000000017941 */ /* 0x000fea0003800000 */
.L_x_167:
[----:B-----5:R-:W-:Y:S01]  /*8fe0*/  LOP3.LUT R26, R26, 0xff, RZ, 0xc0, !PT ;  /* 0x000000ff1a1a7812 */ /* 0x020fe200078ec0ff */
[----:B------:R-:W-:Y:S01]  /*8ff0*/  BSSY B1, `(.L_x_169) ;  /* 0x0000013000017945 */ /* 0x000fe20003800000 */
[----:B------:R-:W-:Y:S02]  /*9000*/  IADD3 R43, P2, R43, 0x88, RZ ;  /* 0x000000882b2b7810 */ /* 0x000fe40007f5e0ff */
[----:B------:R-:W-:Y:S02]  /*9010*/  F2FP.F16.E4M3.UNPACK_B R26, R26 ;  /* 0x0000001aff1a723e */ /* 0x000fe400020006ff */
[----:B------:R-:W-:Y:S01]  /*9020*/  PRMT R32, RZ, 0x7610, R32 ;  /* 0x00007610ff207816 */ /* 0x000fe20000000020 */
[----:B------:R-:W-:Y:S01]  /*9030*/  IMAD.X R38, RZ, RZ, R39, P2 ;  /* 0x000000ffff267224 */ /* 0x000fe200010e0627 */
[----:B------:R-:W-:Y:S01]  /*9040*/  ISETP.GE.AND P2, PT, R41, 0x89, PT ;  /* 0x000000892900780c */ /* 0x000fe20003f46270 */
[----:B------:R-:W-:Y:S02]  /*9050*/  HADD2.F32 R26, -RZ, R26.H0_H0 ;  /* 0x2000001aff1a7230 */ /* 0x000fe40000004100 */
[----:B------:R-:W-:Y:S01]  /*9060*/  IMAD R38, R38, UR6, RZ ;  /* 0x0000000626267c24 */ /* 0x000fe2000f8e02ff */
[----:B------:R-:W-:Y:S01]  /*9070*/  ISETP.LT.OR P5, PT, R42, 0x1, !P2 ;  /* 0x000000012a00780c */ /* 0x000fe200057a1670 */
[----:B------:R-:W-:-:S04]  /*9080*/  IMAD.WIDE.U32 R36, R43, UR6, R36 ;  /* 0x000000062b247c25 */ /* 0x000fc8000f8e0024 */
[----:B------:R-:W-:Y:S01]  /*9090*/  FMUL R26, R26, UR21 ;  /* 0x000000151a1a7c20 */ /* 0x000fe20008400000 */
[----:B------:R-:W-:-:S03]  /*90a0*/  IMAD R43, R43, UR7, R38 ;  /* 0x000000072b2b7c24 */ /* 0x000fc6000f8e0226 */
[----:B------:R-:W-:Y:S01]  /*90b0*/  FFMA R163, R163, UR20, R26 ;  /* 0x00000014a3a37c23 */ /* 0x000fe2000800001a */
[----:B------:R-:W-:-:S04]  /*90c0*/  IADD3 R26, P6, R36, UR10, RZ ;  /* 0x0000000a241a7c10 */ /* 0x000fc8000ffde0ff */
[----:B------:R-:W-:Y:S02]  /*90d0*/  F2FP.SATFINITE.E4M3.F32.PACK_AB_MERGE_C R163, RZ, R163, RZ ;  /* 0x000000a3ffa3723e */ /* 0x000fe400048070ff */
[----:B0-----:R-:W-:-:S03]  /*90e0*/  IADD3.X R27, R37, UR11, R43, P6, !PT ;  /* 0x0000000b251b7c10 */ /* 0x001fc6000b7fe42b */
[----:B------:R0:W-:Y:S01]  /*90f0*/  @!P3 STG.E.U8 desc[UR14][R30.64+0x1], R163 ;  /* 0x000001a31e00b986 */ /* 0x0001e2000c10110e */
[----:B------:R-:W-:Y:S05]  /*9100*/  @P5 BRA `(.L_x_170) ;  /* 0x0000000000045947 */ /* 0x000fea0003800000 */
[----:B------:R4:W5:Y:S02]  /*9110*/  LDG.E.U8 R32, desc[UR14][R26.64] ;  /* 0x0000000e1a207981 */ /* 0x000964000c1e1100 */
.L_x_170:
[----:B------:R-:W-:Y:S05]  /*9120*/  BSYNC B1 ;  /* 0x0000000000017941 */ /* 0x000fea0003800000 */
.L_x_169:
        /* <DEDUP_REMOVED lines=12> */
.L_x_172:
[----:B------:R-:W-:Y:S05]  /*91f0*/  BSYNC B1 ;  /* 0x0000000000017941 */ /* 0x000fea0003800000 */
.L_x_171:
        /* <DEDUP_REMOVED lines=12> */
.L_x_174:
[----:B------:R-:W-:Y:S05]  /*92c0*/  BSYNC B1 ;  /* 0x0000000000017941 */ /* 0x000fea0003800000 */
.L_x_173:
        /* <DEDUP_REMOVED lines=12> */
.L_x_176:
[----:B------:R-:W-:Y:S05]  /*9390*/  BSYNC B1 ;  /* 0x0000000000017941 */ /* 0x000fea0003800000 */
.L_x_175:
        /* <DEDUP_REMOVED lines=12> */
.L_x_178:
[----:B------:R-:W-:Y:S05]  /*9460*/  BSYNC B1 ;  /* 0x0000000000017941 */ /* 0x000fea0003800000 */
.L_x_177:
        /* <DEDUP_REMOVED lines=12> */
.L_x_180:
[----:B------:R-:W-:Y:S05]  /*9530*/  BSYNC B1 ;  /* 0x0000000000017941 */ /* 0x000fea0003800000 */
.L_x_179:
        /* <DEDUP_REMOVED lines=12> */
.L_x_182:
[----:B------:R-:W-:Y:S05]  /*9600*/  BSYNC B1 ;  /* 0x0000000000017941 */ /* 0x000fea0003800000 */
.L_x_181:
        /* <DEDUP_REMOVED lines=12> */
.L_x_184:
[----:B------:R-:W-:Y:S05]  /*96d0*/  BSYNC B1 ;  /* 0x0000000000017941 */ /* 0x000fea0003800000 */
.L_x_183:
        /* <DEDUP_REMOVED lines=12> */
.L_x_186:
[----:B------:R-:W-:Y:S05]  /*97a0*/  BSYNC B1 ;  /* 0x0000000000017941 */ /* 0x000fea0003800000 */
.L_x_185:
        /* <DEDUP_REMOVED lines=12> */
.L_x_188:
[----:B------:R-:W-:Y:S05]  /*9870*/  BSYNC B1 ;  /* 0x0000000000017941 */ /* 0x000fea0003800000 */
.L_x_187:
        /* <DEDUP_REMOVED lines=12> */
.L_x_190:
[----:B------:R-:W-:Y:S05]  /*9940*/  BSYNC B1 ;  /* 0x0000000000017941 */ /* 0x000fea0003800000 */
.L_x_189:
        /* <DEDUP_REMOVED lines=12> */
.L_x_192:
[----:B------:R-:W-:Y:S05]  /*9a10*/  BSYNC B1 ;  /* 0x0000000000017941 */ /* 0x000fea0003800000 */
.L_x_191:
[----:B-----5:R-:W-:Y:S01]  /*9a20*/  LOP3.LUT R32, R32, 0xff, RZ, 0xc0, !PT ;  /* 0x000000ff20207812 */ /* 0x020fe200078ec0ff */
[----:B------:R-:W-:Y:S01]  /*9a30*/  BSSY B1, `(.L_x_193) ;  /* 0x000000b000017945 */ /* 0x000fe20003800000 */
[----:B------:R-:W-:Y:S02]  /*9a40*/  ISETP.LT.OR P5, PT, R42, 0x19, !P2 ;  /* 0x000000192a00780c */ /* 0x000fe400057a1670 */
[----:B------:R-:W-:-:S05]  /*9a50*/  F2FP.F16.E4M3.UNPACK_B R32, R32 ;  /* 0x00000020ff20723e */ /* 0x000fca00020006ff */
[----:B------:R-:W-:-:S05]  /*9a60*/  HADD2.F32 R32, -RZ, R32.H0_H0 ;  /* 0x20000020ff207230 */ /* 0x000fca0000004100 */
[----:B------:R-:W-:-:S04]  /*9a70*/  FMUL R32, R32, UR21 ;  /* 0x0000001520207c20 */ /* 0x000fc80008400000 */
[----:B------:R-:W-:Y:S01]  /*9a80*/  FFMA R32, R23, UR20, R32 ;  /* 0x0000001417207c23 */ /* 0x000fe20008000020 */
[----:B------:R-:W-:-:S04]  /*9a90*/  PRMT R23, RZ, 0x7610, R23 ;  /* 0x00007610ff177816 */ /* 0x000fc80000000017 */
[----:B0-----:R-:W-:-:S05]  /*9aa0*/  F2FP.SATFINITE.E4M3.F32.PACK_AB_MERGE_C R33, RZ, R32, RZ ;  /* 0x00000020ff21723e */ /* 0x001fca00048070ff */
[----:B------:R0:W-:Y:S01]  /*9ab0*/  @!P3 STG.E.U8 desc[UR14][R30.64+0x19], R33 ;  /* 0x000019211e00b986 */ /* 0x0001e2000c10110e */
[----:B------:R-:W-:Y:S05]  /*9ac0*/  @P5 BRA `(.L_x_194) ;  /* 0x0000000000045947 */ /* 0x000fea0003800000 */
[----:B------:R0:W5:Y:S02]  /*9ad0*/  LDG.E.U8 R23, desc[UR14][R26.64+0x18] ;  /* 0x0000180e1a177981 */ /* 0x000164000c1e1100 */
.L_x_194:
[----:B------:R-:W-:Y:S05]  /*9ae0*/  BSYNC B1 ;  /* 0x0000000000017941 */ /* 0x000fea0003800000 */
.L_x_193:
        /* <DEDUP_REMOVED lines=8> */
[----:B------:R-:W-:-:S05]  /*9b70*/  F2FP.SATFINITE.E4M3.F32.PACK_AB_MERGE_C R23, RZ, R23, RZ ;  /* 0x00000017ff17723e */ /* 0x000fca00048070ff */
[----:B------:R0:W-:Y:S01]  /*9b80*/  @!P5 STG.E.U8 desc[UR14][R28.64+0x18], R23 ;  /* 0x000018171c00d986 */ /* 0x0001e2000c10110e */
[----:B------:R-:W-:Y:S05]  /*9b90*/  @P3 BRA `(.L_x_196) ;  /* 0x0000000000043947 */ /* 0x000fea0003800000 */
[----:B------:R0:W5:Y:S02]  /*9ba0*/  LDG.E.U8 R22, desc[UR14][R26.64+0x19] ;  /* 0x0000190e1a167981 */ /* 0x000164000c1e1100 */
.L_x_196:
[----:B------:R-:W-:Y:S05]  /*9bb0*/  BSYNC B1 ;  /* 0x0000000000017941 */ /* 0x000fea0003800000 */
.L_x_195:
        /* <DEDUP_REMOVED lines=12> */
.L_x_198:
[----:B------:R-:W-:Y:S05]  /*9c80*/  BSYNC B1 ;  /* 0x0000000000017941 */ /* 0x000fea0003800000 */
.L_x_197:
        /* <DEDUP_REMOVED lines=12> */
.L_x_200:
[----:B------:R-:W-:Y:S05]  /*9d50*/  BSYNC B1 ;  /* 0x0000000000017941 */ /* 0x000fea0003800000 */
.L_x_199:
        /* <DEDUP_REMOVED lines=12> */
.L_x_202:
[----:B------:R-:W-:Y:S05]  /*9e20*/  BSYNC B1 ;  /* 0x0000000000017941 */ /* 0x000fea0003800000 */
.L_x_201:
        /* <DEDUP_REMOVED lines=12> */
.L_x_204:
[----:B------:R-:W-:Y:S05]  /*9ef0*/  BSYNC B1 ;  /* 0x0000000000017941 */ /* 0x000fea0003800000 */
.L_x_203:
        /* <DEDUP_REMOVED lines=12> */
.L_x_206:
[----:B------:R-:W-:Y:S05]  /*9fc0*/  BSYNC B1 ;  /* 0x0000000000017941 */ /* 0x000fea0003800000 */
.L_x_205:
        /* <DEDUP_REMOVED lines=12> */
.L_x_208:
[----:B------:R-:W-:Y:S05]  /*a090*/  BSYNC B1 ;  /* 0x0000000000017941 */ /* 0x000fea0003800000 */
.L_x_207:
        /* <DEDUP_REMOVED lines=12> */
.L_x_210:
[----:B------:R-:W-:Y:S05]  /*a160*/  BSYNC B1 ;  /* 0x0000000000017941 */ /* 0x000fea0003800000 */
.L_x_209:
        /* <DEDUP_REMOVED lines=12> */
.L_x_212:
[----:B------:R-:W-:Y:S05]  /*a230*/  BSYNC B1 ;  /* 0x0000000000017941 */ /* 0x000fea0003800000 */
.L_x_211:
        /* <DEDUP_REMOVED lines=12> */
.L_x_214:
[----:B------:R-:W-:Y:S05]  /*a300*/  BSYNC B1 ;  /* 0x0000000000017941 */ /* 0x000fea0003800000 */
.L_x_213:
        /* <DEDUP_REMOVED lines=12> */
.L_x_216:
[----:B------:R-:W-:Y:S05]  /*a3d0*/  BSYNC B1 ;  /* 0x0000000000017941 */ /* 0x000fea0003800000 */
.L_x_215:
        /* <DEDUP_REMOVED lines=12> */
.L_x_218:
[----:B------:R-:W-:Y:S05]  /*a4a0*/  BSYNC B1 ;  /* 0x0000000000017941 */ /* 0x000fea0003800000 */
.L_x_217:
        /* <DEDUP_REMOVED lines=12> */
.L_x_220:
[----:B------:R-:W-:Y:S05]  /*a570*/  BSYNC B1 ;  /* 0x0000000000017941 */ /* 0x000fea0003800000 */
.L_x_219:
        /* <DEDUP_REMOVED lines=12> */
.L_x_222:
[----:B------:R-:W-:Y:S05]  /*a640*/  BSYNC B1 ;  /* 0x0000000000017941 */ /* 0x000fea0003800000 */
.L_x_221:
        /* <DEDUP_REMOVED lines=12> */
.L_x_224:
[----:B------:R-:W-:Y:S05]  /*a710*/  BSYNC B1 ;  /* 0x0000000000017941 */ /* 0x000fea0003800000 */
.L_x_223:
        /* <DEDUP_REMOVED lines=12> */
.L_x_226:
[----:B------:R-:W-:Y:S05]  /*a7e0*/  BSYNC B1 ;  /* 0x0000000000017941 */ /* 0x000fea0003800000 */
.L_x_225:
        /* <DEDUP_REMOVED lines=12> */
.L_x_228:
[----:B------:R-:W-:Y:S05]  /*a8b0*/  BSYNC B1 ;  /* 0x0000000000017941 */ /* 0x000fea0003800000 */
.L_x_227:
        /* <DEDUP_REMOVED lines=12> */
.L_x_230:
[----:B------:R-:W-:Y:S05]  /*a980*/  BSYNC B1 ;  /* 0x0000000000017941 */ /* 0x000fea0003800000 */
.L_x_229:
        /* <DEDUP_REMOVED lines=12> */
.L_x_232:
[----:B------:R-:W-:Y:S05]  /*aa50*/  BSYNC B1 ;  /* 0x0000000000017941 */ /* 0x000fea0003800000 */
.L_x_231:
        /* <DEDUP_REMOVED lines=12> */
.L_x_234:
[----:B------:R-:W-:Y:S05]  /*ab20*/  BSYNC B1 ;  /* 0x0000000000017941 */ /* 0x000fea0003800000 */
.L_x_233:
        /* <DEDUP_REMOVED lines=12> */
.L_x_236:
[----:B------:R-:W-:Y:S05]  /*abf0*/  BSYNC B1 ;  /* 0x0000000000017941 */ /* 0x000fea0003800000 */
.L_x_235:
[----:B-----5:R-:W-:Y:S01]  /*ac00*/  LOP3.LUT R2, R2, 0xff, RZ, 0xc0, !PT ;  /* 0x000000ff02027812 */ /* 0x020fe200078ec0ff */
[----:B------:R-:W-:Y:S01]  /*ac10*/  BSSY B1, `(.L_x_237) ;  /* 0x000000b000017945 */ /* 0x000fe20003800000 */
[----:B------:R-:W-:Y:S02]  /*ac20*/  ISETP.LT.OR P5, PT, R42, 0x49, !P1 ;  /* 0x000000492a00780c */ /* 0x000fe40004fa1670 */
[----:B------:R-:W-:-:S05]  /*ac30*/  F2FP.F16.E4M3.UNPACK_B R2, R2 ;  /* 0x00000002ff02723e */ /* 0x000fca00020006ff */
[----:B------:R-:W-:-:S05]  /*ac40*/  HADD2.F32 R2, -RZ, R2.H0_H0 ;  /* 0x20000002ff027230 */ /* 0x000fca0000004100 */
[----:B0-----:R-:W-:-:S04]  /*ac50*/  FMUL R3, R2, UR21 ;  /* 0x0000001502037c20 */ /* 0x001fc80008400000 */
[----:B------:R-:W-:Y:S01]  /*ac60*/  FFMA R3, R0, UR20, R3 ;  /* 0x0000001400037c23 */ /* 0x000fe20008000003 */
[----:B------:R-:W-:-:S04]  /*ac70*/  PRMT R0, RZ, 0x7610, R0 ;  /* 0x00007610ff007816 */ /* 0x000fc80000000000 */
[----:B------:R-:W-:-:S05]  /*ac80*/  F2FP.SATFINITE.E4M3.F32.PACK_AB_MERGE_C R3, RZ, R3, RZ ;  /* 0x00000003ff03723e */ /* 0x000fca00048070ff */
[----:B------:R0:W-:Y:S01]  /*ac90*/  @!P3 STG.E.U8 desc[UR14][R28.64+0x41], R3 ;  /* 0x000041031c00b986 */ /* 0x0001e2000c10110e */
[----:B------:R-:W-:Y:S05]  /*aca0*/  @P5 BRA `(.L_x_238) ;  /* 0x0000000000045947 */ /* 0x000fea0003800000 */
[----:B------:R0:W5:Y:S02]  /*acb0*/  LDG.E.U8 R0, desc[UR14][R24.64+0x48] ;  /* 0x0000480e18007981 */ /* 0x000164000c1e1100 */
.L_x_238:
[----:B------:R-:W-:Y:S05]  /*acc0*/  BSYNC B1 ;  /* 0x0000000000017941 */ /* 0x000fea0003800000 */
.L_x_237:
[----:B------:R-:W2:Y:S01]  /*acd0*/  LDL.LU R2, [R1] ;  /* 0x0000000001027983 */ /* 0x000ea20000300800 */
[----:B-----5:R-:W-:Y:S01]  /*ace0*/  LOP3.LUT R0, R0, 0xff, RZ, 0xc0, !PT ;  /* 0x000000ff00007812 */ /* 0x020fe200078ec0ff */
[----:B------:R-:W-:Y:S01]  /*acf0*/  BSSY B1, `(.L_x_239) ;  /* 0x000000b000017945 */ /* 0x000fe20003800000 */
[----:B------:R-:W-:Y:S02]  /*ad00*/  ISETP.LT.OR P3, PT, R42, 0x4a, !P1 ;  /* 0x0000004a2a00780c */ /* 0x000fe40004f61670 */
[----:B------:R-:W-:-:S05]  /*ad10*/  F2FP.F16.E4M3.UNPACK_B R0, R0 ;  /* 0x00000000ff00723e */ /* 0x000fca00020006ff */
[----:B------:R-:W-:-:S05]  /*ad20*/  HADD2.F32 R0, -RZ, R0.H0_H0 ;  /* 0x20000000ff007230 */ /* 0x000fca0000004100 */
[----:B------:R-:W-:-:S04]  /*ad30*/  FMUL R0, R0, UR21 ;  /* 0x0000001500007c20 */ /* 0x000fc80008400000 */
[----:B--2---:R-:W-:-:S05]  /*ad40*/  FFMA R0, R2, UR20, R0 ;  /* 0x0000001402007c23 */ /* 0x004fca0008000000 */
[----:B0-----:R-:W-:Y:S02]  /*ad50*/  F2FP.SATFINITE.E4M3.F32.PACK_AB_MERGE_C R3, RZ, R0, RZ ;  /* 0x00000000ff03723e */ /* 0x001fe400048070ff */
[----:B------:R-:W-:-:S03]  /*ad60*/  PRMT R0, RZ, 0x7610, R0 ;  /* 0x00007610ff007816 */ /* 0x000fc60000000000 */
[----:B------:R0:W-:Y:S01]  /*ad70*/  @!P5 STG.E.U8 desc[UR14][R30.64+0x48], R3 ;  /* 0x000048031e00d986 */ /* 0x0001e2000c10110e */
[----:B------:R-:W-:Y:S05]  /*ad80*/  @P3 BRA `(.L_x_240) ;  /* 0x0000000000043947 */ /* 0x000fea0003800000 */
[----:B------:R2:W5:Y:S02]  /*ad90*/  LDG.E.U8 R0, desc[UR14][R24.64+0x49] ;  /* 0x0000490e18007981 */ /* 0x000564000c1e1100 */
.L_x_240:
[----:B------:R-:W-:Y:S05]  /*ada0*/  BSYNC B1 ;  /* 0x0000000000017941 */ /* 0x000fea0003800000 */
.L_x_239:
[----:B------:R-:W3:Y:S01]  /*adb0*/  LDL.LU R2, [R1+0x4] ;  /* 0x0000040001027983 */ /* 0x000ee20000300800 */
[----:B-----5:R-:W-:Y:S01]  /*adc0*/  LOP3.LUT R0, R0, 0xff, RZ, 0xc0, !PT ;  /* 0x000000ff00007812 */ /* 0x020fe200078ec0ff */
[----:B------:R-:W-:Y:S01]  /*add0*/  BSSY B1, `(.L_x_241) ;  /* 0x000000b000017945 */ /* 0x000fe20003800000 */
[----:B------:R-:W-:Y:S02]  /*ade0*/  ISETP.LT.OR P5, PT, R42, 0x49, !P2 ;  /* 0x000000492a00780c */ /* 0x000fe400057a1670 */
[----:B------:R-:W-:-:S05]  /*adf0*/  F2FP.F16.E4M3.UNPACK_B R0, R0 ;  /* 0x00000000ff00723e */ /* 0x000fca00020006ff */
[----:B------:R-:W-:-:S05]  /*ae00*/  HADD2.F32 R0, -RZ, R0.H0_H0 ;  /* 0x20000000ff007230 */ /* 0x000fca0000004100 */
[----:B------:R-:W-:-:S04]  /*ae10*/  FMUL R0, R0, UR21 ;  /* 0x0000001500007c20 */ /* 0x000fc80008400000 */
[----:B---3--:R-:W-:-:S05]  /*ae20*/  FFMA R0, R2, UR20, R0 ;  /* 0x0000001402007c23 */ /* 0x008fca0008000000 */
[----:B0-----:R-:W-:Y:S02]  /*ae30*/  F2FP.SATFINITE.E4M3.F32.PACK_AB_MERGE_C R3, RZ, R0, RZ ;  /* 0x00000000ff03723e */ /* 0x001fe400048070ff */
[----:B------:R-:W-:-:S03]  /*ae40*/  PRMT R0, RZ, 0x7610, R0 ;  /* 0x00007610ff007816 */ /* 0x000fc60000000000 */
[----:B------:R0:W-:Y:S01]  /*ae50*/  @!P3 STG.E.U8 desc[UR14][R30.64+0x49], R3 ;  /* 0x000049031e00b986 */ /* 0x0001e2000c10110e */
[----:B------:R-:W-:Y:S05]  /*ae60*/  @P5 BRA `(.L_x_242) ;  /* 0x0000000000045947 */ /* 0x000fea0003800000 */
[----:B------:R3:W5:Y:S02]  /*ae70*/  LDG.E.U8 R0, desc[UR14][R26.64+0x48] ;  /* 0x0000480e1a007981 */ /* 0x000764000c1e1100 */
.L_x_242:
[----:B------:R-:W-:Y:S05]  /*ae80*/  BSYNC B1 ;  /* 0x0000000000017941 */ /* 0x000fea0003800000 */
.L_x_241:
[----:B------:R-:W2:Y:S01]  /*ae90*/  LDL.LU R2, [R1+0x8] ;  /* 0x0000080001027983 */ /* 0x000ea20000300800 */
        /* <DEDUP_REMOVED lines=12> */
.L_x_244:
[----:B------:R-:W-:Y:S05]  /*af60*/  BSYNC B1 ;  /* 0x0000000000017941 */ /* 0x000fea0003800000 */
.L_x_243:
        /* <DEDUP_REMOVED lines=13> */
.L_x_246:
[----:B------:R-:W-:Y:S05]  /*b040*/  BSYNC B1 ;  /* 0x0000000000017941 */ /* 0x000fea0003800000 */
.L_x_245:
        /* <DEDUP_REMOVED lines=13> */
.L_x_248:
[----:B------:R-:W-:Y:S05]  /*b120*/  BSYNC B1 ;  /* 0x0000000000017941 */ /* 0x000fea0003800000 */
.L_x_247:
        /* <DEDUP_REMOVED lines=13> */
.L_x_250:
[----:B------:R-:W-:Y:S05]  /*b200*/  BSYNC B1 ;  /* 0x0000000000017941 */ /* 0x000fea0003800000 */
.L_x_249:
        /* <DEDUP_REMOVED lines=13> */
.L_x_252:
[----:B------:R-:W-:Y:S05]  /*b2e0*/  BSYNC B1 ;  /* 0x0000000000017941 */ /* 0x000fea0003800000 */
.L_x_251:
        /* <DEDUP_REMOVED lines=13> */
.L_x_254:
[----:B------:R-:W-:Y:S05]  /*b3c0*/  BSYNC B1 ;  /* 0x0000000000017941 */ /* 0x000fea0003800000 */
.L_x_253:
        /* <DEDUP_REMOVED lines=13> */
.L_x_256:
[----:B------:R-:W-:Y:S05]  /*b4a0*/  BSYNC B1 ;  /* 0x0000000000017941 */ /* 0x000fea0003800000 */
.L_x_255:
        /* <DEDUP_REMOVED lines=13> */
.L_x_258:
[----:B------:R-:W-:Y:S05]  /*b580*/  BSYNC B1 ;  /* 0x0000000000017941 */ /* 0x000fea0003800000 */
.L_x_257:
        /* <DEDUP_REMOVED lines=13> */
.L_x_260:
[----:B------:R-:W-:Y:S05]  /*b660*/  BSYNC B1 ;  /* 0x0000000000017941 */ /* 0x000fea0003800000 */
.L_x_259:
        /* <DEDUP_REMOVED lines=13> */
.L_x_262:
[----:B------:R-:W-:Y:S05]  /*b740*/  BSYNC B1 ;  /* 0x0000000000017941 */ /* 0x000fea0003800000 */
.L_x_261:
        /* <DEDUP_REMOVED lines=13> */
.L_x_264:
[----:B------:R-:W-:Y:S05]  /*b820*/  BSYNC B1 ;  /* 0x0000000000017941 */ /* 0x000fea0003800000 */
.L_x_263:
        /* <DEDUP_REMOVED lines=13> */
.L_x_266:
[----:B------:R-:W-:Y:S05]  /*b900*/  BSYNC B1 ;  /* 0x0000000000017941 */ /* 0x000fea0003800000 */
.L_x_265:
        /* <DEDUP_REMOVED lines=13> */
.L_x_268:
[----:B------:R-:W-:Y:S05]  /*b9e0*/  BSYNC B1 ;  /* 0x0000000000017941 */ /* 0x000fea0003800000 */
.L_x_267:
        /* <DEDUP_REMOVED lines=13> */
.L_x_270:
[----:B------:R-:W-:Y:S05]  /*bac0*/  BSYNC B1 ;  /* 0x0000000000017941 */ /* 0x000fea0003800000 */
.L_x_269:
        /* <DEDUP_REMOVED lines=13> */
.L_x_272:
[----:B------:R-:W-:Y:S05]  /*bba0*/  BSYNC B1 ;  /* 0x0000000000017941 */ /* 0x000fea0003800000 */
.L_x_271:
        /* <DEDUP_REMOVED lines=13> */
.L_x_274:
[----:B------:R-:W-:Y:S05]  /*bc80*/  BSYNC B1 ;  /* 0x0000000000017941 */ /* 0x000fea0003800000 */
.L_x_273:
        /* <DEDUP_REMOVED lines=13> */
.L_x_276:
[----:B------:R-:W-:Y:S05]  /*bd60*/  BSYNC B1 ;  /* 0x0000000000017941 */ /* 0x000fea0003800000 */
.L_x_275:
        /* <DEDUP_REMOVED lines=13> */
.L_x_278:
[----:B------:R-:W-:Y:S05]  /*be40*/  BSYNC B1 ;  /* 0x0000000000017941 */ /* 0x000fea0003800000 */
.L_x_277:
        /* <DEDUP_REMOVED lines=13> */
.L_x_280:
[----:B------:R-:W-:Y:S05]  /*bf20*/  BSYNC B1 ;  /* 0x0000000000017941 */ /* 0x000fea0003800000 */
.L_x_279:
        /* <DEDUP_REMOVED lines=13> */
.L_x_282:
[----:B------:R-:W-:Y:S05]  /*c000*/  BSYNC B1 ;  /* 0x0000000000017941 */ /* 0x000fea0003800000 */
.L_x_281:
        /* <DEDUP_REMOVED lines=13> */
.L_x_284:
[----:B------:R-:W-:Y:S05]  /*c0e0*/  BSYNC B1 ;  /* 0x0000000000017941 */ /* 0x000fea0003800000 */
.L_x_283:
        /* <DEDUP_REMOVED lines=13> */
.L_x_286:
[----:B------:R-:W-:Y:S05]  /*c1c0*/  BSYNC B1 ;  /* 0x0000000000017941 */ /* 0x000fea0003800000 */
.L_x_285:
        /* <DEDUP_REMOVED lines=13> */
.L_x_288:
[----:B------:R-:W-:Y:S05]  /*c2a0*/  BSYNC B1 ;  /* 0x0000000000017941 */ /* 0x000fea0003800000 */
.L_x_287:
        /* <DEDUP_REMOVED lines=13> */
.L_x_290:
[----:B------:R-:W-:Y:S05]  /*c380*/  BSYNC B1 ;  /* 0x0000000000017941 */ /* 0x000fea0003800000 */
.L_x_289:
        /* <DEDUP_REMOVED lines=13> */
.L_x_292:
[----:B------:R-:W-:Y:S05]  /*c460*/  BSYNC B1 ;  /* 0x0000000000017941 */ /* 0x000fea0003800000 */
.L_x_291:
[----:B------:R-:W-:Y:S05]  /*c470*/  @P2 BRA `(.L_x_293) ;  /* 0x0000002000a42947 */ /* 0x000fea0003800000 */
[----:B------:R-:W2:Y:S01]  /*c480*/  LDL.LU R2, [R1+0x6c] ;  /* 0x00006c0001027983 */ /* 0x000ea20000300800 */
[----:B-----5:R-:W-:-:S04]  /*c490*/  LOP3.LUT R0, R0, 0xff, RZ, 0xc0, !PT ;  /* 0x000000ff00007812 */ /* 0x020fc800078ec0ff */
[----:B------:R-:W-:-:S05]  /*c4a0*/  F2FP.F16.E4M3.UNPACK_B R0, R0 ;  /* 0x00000000ff00723e */ /* 0x000fca00020006ff */
[----:B------:R-:W-:-:S05]  /*c4b0*/  HADD2.F32 R0, -RZ, R0.H0_H0 ;  /* 0x20000000ff007230 */ /* 0x000fca0000004100 */
[----:B------:R-:W-:-:S04]  /*c4c0*/  FMUL R0, R0, UR21 ;  /* 0x0000001500007c20 */ /* 0x000fc80008400000 */
[----:B--2---:R-:W-:-:S05]  /*c4d0*/  FFMA R0, R2, UR20, R0 ;  /* 0x0000001402007c23 */ /* 0x004fca0008000000 */
[----:B0-----:R-:W-:-:S05]  /*c4e0*/  F2FP.SATFINITE.E4M3.F32.PACK_AB_MERGE_C R3, RZ, R0, RZ ;  /* 0x00000000ff03723e */ /* 0x001fca00048070ff */
[----:B------:R0:W-:Y:S01]  /*c4f0*/  STG.E.U8 desc[UR14][R28.64+0x79], R3 ;  /* 0x000079031c007986 */ /* 0x0001e2000c10110e */
[----:B------:R-:W-:Y:S05]  /*c500*/  BRA `(.L_x_293) ;  /* 0x0000002000807947 */ /* 0x000fea0003800000 */
.L_x_36:
[----:B------:R-:W-:Y:S01]  /*c510*/  ISETP.GE.AND P5, PT, R41, 0x1, PT ;  /* 0x000000012900780c */ /* 0x000fe20003fa6270 */
[----:B------:R-:W-:Y:S01]  /*c520*/  FMUL R227, R227, UR20 ;  /* 0x00000014e3e37c20 */ /* 0x000fe20008400000 */
[----:B------:R-:W-:Y:S02]  /*c530*/  ISETP.GE.AND P2, PT, R41, 0x9, PT ;  /* 0x000000092900780c */ /* 0x000fe40003f46270 */
[C---:B------:R-:W-:Y:S02]  /*c540*/  ISETP.LT.OR P1, PT, R42.reuse, 0x2, !P5 ;  /* 0x000000022a00780c */ /* 0x040fe40006f21670 */
[----:B------:R-:W-:Y:S02]  /*c550*/  F2FP.SATFINITE.E4M3.F32.PACK_AB_MERGE_C R227, RZ, R227, RZ ;  /* 0x000000e3ffe3723e */ /* 0x000fe400048070ff */
[----:B------:R-:W-:Y:S01]  /*c560*/  ISETP.LT.OR P3, PT, R42, 0x1, !P5 ;  /* 0x000000012a00780c */ /* 0x000fe20006f61670 */
[----:B------:R-:W-:Y:S01]  /*c570*/  FMUL R228, R228, UR20 ;  /* 0x00000014e4e47c20 */ /* 0x000fe20008400000 */
[----:B------:R-:W-:Y:S01]  /*c580*/  ISETP.LT.OR P6, PT, R42, 0x1, !P2 ;  /* 0x000000012a00780c */ /* 0x000fe200057c1670 */
[----:B------:R-:W-:Y:S01]  /*c590*/  FMUL R225, R225, UR20 ;  /* 0x00000014e1e17c20 */ /* 0x000fe20008400000 */
[----:B------:R-:W-:-:S05]  /*c5a0*/  FMUL R226, R226, UR20 ;  /* 0x00000014e2e27c20 */ /* 0x000fca0008400000 */
[----:B------:R-:W-:Y:S01]  /*c5b0*/  @!P1 STG.E.U8 desc[UR14][R24.64+0x1], R227 ;  /* 0x000001e318009986 */ /* 0x000fe2000c10110e */
[C---:B------:R-:W-:Y:S02]  /*c5c0*/  ISETP.LT.OR P1, PT, R42.reuse, 0x2, !P2 ;  /* 0x000000022a00780c */ /* 0x040fe40005721670 */
[----:B------:R-:W-:Y:S02]  /*c5d0*/  F2FP.SATFINITE.E4M3.F32.PACK_AB_MERGE_C R33, RZ, R228, RZ ;  /* 0x000000e4ff21723e */ /* 0x000fe400048070ff */
[----:B------:R-:W-:Y:S02]  /*c5e0*/  F2FP.SATFINITE.E4M3.F32.PACK_AB_MERGE_C R225, RZ, R225, RZ ;  /* 0x000000e1ffe1723e */ /* 0x000fe400048070ff */
[----:B------:R-:W-:Y:S01]  /*c5f0*/  F2FP.SATFINITE.E4M3.F32.PACK_AB_MERGE_C R35, RZ, R226, RZ ;  /* 0x000000e2ff23723e */ /* 0x000fe200048070ff */
[----:B------:R0:W-:Y:S01]  /*c600*/  @!P3 STG.E.U8 desc[UR14][R24.64], R33 ;  /* 0x000000211800b986 */ /* 0x0001e2000c10110e */
[----:B------:R-:W-:Y:S01]  /*c610*/  ISETP.LT.OR P3, PT, R42, 0x9, !P5 ;  /* 0x000000092a00780c */ /* 0x000fe20006f61670 */
[----:B------:R-:W-:-:S02]  /*c620*/  FMUL R224, R224, UR20 ;  /* 0x00000014e0e07c20 */ /* 0x000fc40008400000 */
[----:B------:R2:W-:Y:S01]  /*c630*/  @!P6 STG.E.U8 desc[UR14][R26.64], R35 ;  /* 0x000000231a00e986 */ /* 0x0005e2000c10110e */
[----:B------:R-:W-:-:S03]  /*c640*/  ISETP.LT.OR P6, PT, R42, 0x9, !P2 ;  /* 0x000000092a00780c */ /* 0x000fc600057c1670 */
[----:B------:R-:W-:Y:S01]  /*c650*/  @!P1 STG.E.U8 desc[UR14][R26.64+0x1], R225 ;  /* 0x000001e11a009986 */ /* 0x000fe2000c10110e */
[----:B------:R-:W-:Y:S01]  /*c660*/  ISETP.LT.OR P1, PT, R42, 0xa, !P5 ;  /* 0x0000000a2a00780c */ /* 0x000fe20006f21670 */
[----:B------:R-:W-:Y:S01]  /*c670*/  FMUL R223, R223, UR20 ;  /* 0x00000014dfdf7c20 */ /* 0x000fe20008400000 */
[----:B------:R-:W-:Y:S01]  /*c680*/  FMUL R222, R222, UR20 ;  /* 0x00000014dede7c20 */ /* 0x000fe20008400000 */
[----:B------:R-:W-:Y:S01]  /*c690*/  F2FP.SATFINITE.E4M3.F32.PACK_AB_MERGE_C R37, RZ, R224, RZ ;  /* 0x000000e0ff25723e */ /* 0x000fe200048070ff */
[----:B------:R-:W-:Y:S01]  /*c6a0*/  FMUL R221, R221, UR20 ;  /* 0x00000014dddd7c20 */ /* 0x000fe20008400000 */
[----:B------:R-:W-:Y:S01]  /*c6b0*/  FMUL R220, R220, UR20 ;  /* 0x00000014dcdc7c20 */ /* 0x000fe20008400000 */
[----:B------:R-:W-:Y:S01]  /*c6c0*/  F2FP.SATFINITE.E4M3.F32.PACK_AB_MERGE_C R223, RZ, R223, RZ ;  /* 0x000000dfffdf723e */ /* 0x000fe200048070ff */
[----:B------:R-:W-:Y:S01]  /*c6d0*/  FMUL R219, R219, UR20 ;  /* 0x00000014dbdb7c20 */ /* 0x000fe20008400000 */
[----:B0-----:R-:W-:Y:S01]  /*c6e0*/  F2FP.SATFINITE.E4M3.F32.PACK_AB_MERGE_C R33, RZ, R222, RZ ;  /* 0x000000deff21723e */ /* 0x001fe200048070ff */
[----:B------:R-:W-:Y:S01]  /*c6f0*/  @!P3 STG.E.U8 desc[UR14][R24.64+0x8], R37 ;  /* 0x000008251800b986 */ /* 0x000fe2000c10110e */
[----:B------:R-:W-:-:S03]  /*c700*/  ISETP.LT.OR P3, PT, R42, 0xa, !P2 ;  /* 0x0000000a2a00780c */ /* 0x000fc60005761670 */
[----:B------:R-:W-:Y:S01]  /*c710*/  @!P1 STG.E.U8 desc[UR14][R24.64+0x9], R223 ;  /* 0x000009df18009986 */ /* 0x000fe2000c10110e */
[----:B------:R-:W-:-:S03]  /*c720*/  ISETP.LT.OR P1, PT, R42, 0x11, !P5 ;  /* 0x000000112a00780c */ /* 0x000fc60006f21670 */
[----:B------:R0:W-:Y:S01]  /*c730*/  @!P6 STG.E.U8 desc[UR14][R26.64+0x8], R33 ;  /* 0x000008211a00e986 */ /* 0x0001e2000c10110e */
[----:B------:R-:W-:Y:S02]  /*c740*/  ISETP.LT.OR P6, PT, R42, 0x12, !P5 ;  /* 0x000000122a00780c */ /* 0x000fe40006fc1670 */
[----:B------:R-:W-:Y:S01]  /*c750*/  F2FP.SATFINITE.E4M3.F32.PACK_AB_MERGE_C R221, RZ, R221, RZ ;  /* 0x000000ddffdd723e */ /* 0x000fe200048070ff */
[----:B------:R-:W-:Y:S01]  /*c760*/  FMUL R217, R217, UR20 ;  /* 0x00000014d9d97c20 */ /* 0x000fe20008400000 */
[----:B--2---:R-:W-:Y:S01]  /*c770*/  F2FP.SATFINITE.E4M3.F32.PACK_AB_MERGE_C R35, RZ, R220, RZ ;  /* 0x000000dcff23723e */ /* 0x004fe200048070ff */
[----:B------:R-:W-:Y:S01]  /*c780*/  FMUL R218, R218, UR20 ;  /* 0x00000014dada7c20 */ /* 0x000fe20008400000 */
[----:B------:R-:W-:Y:S01]  /*c790*/  F2FP.SATFINITE.E4M3.F32.PACK_AB_MERGE_C R219, RZ, R219, RZ ;  /* 0x000000dbffdb723e */ /* 0x000fe200048070ff */
[----:B------:R-:W-:Y:S01]  /*c7a0*/  @!P3 STG.E.U8 desc[UR14][R26.64+0x9], R221 ;  /* 0x000009dd1a00b986 */ /* 0x000fe2000c10110e */
[----:B------:R-:W-:-:S03]  /*c7b0*/  ISETP.LT.OR P3, PT, R42, 0x12, !P2 ;  /* 0x000000122a00780c */ /* 0x000fc60005761670 */
[----:B------:R2:W-:Y:S01]  /*c7c0*/  @!P1 STG.E.U8 desc[UR14][R24.64+0x10], R35 ;  /* 0x0000102318009986 */ /* 0x0005e2000c10110e */
[----:B------:R-:W-:-:S03]  /*c7d0*/  ISETP.LT.OR P1, PT, R42, 0x11, !P2 ;  /* 0x000000112a00780c */ /* 0x000fc60005721670 */
[----:B------:R-:W-:Y:S01]  /*c7e0*/  @!P6 STG.E.U8 desc[UR14][R24.64+0x11], R219 ;  /* 0x000011db1800e986 */ /* 0x000fe2000c10110e */
[----:B------:R-:W-:Y:S01]  /*c7f0*/  ISETP.LT.OR P6, PT, R42, 0x19, !P5 ;  /* 0x000000192a00780c */ /* 0x000fe20006fc1670 */
[----:B------:R-:W-:Y:S01]  /*c800*/  FMUL R216, R216, UR20 ;  /* 0x00000014d8d87c20 */ /* 0x000fe20008400000 */
[----:B------:R-:W-:Y:S01]  /*c810*/  F2FP.SATFINITE.E4M3.F32.PACK_AB_MERGE_C R217, RZ, R217, RZ ;  /* 0x000000d9ffd9723e */ /* 0x000fe200048070ff */
[----:B------:R-:W-:Y:S01]  /*c820*/  FMUL R215, R215, UR20 ;  /* 0x00000014d7d77c20 */ /* 0x000fe20008400000 */
[----:B0-----:R-:W-:Y:S01]  /*c830*/  F2FP.SATFINITE.E4M3.F32.PACK_AB_MERGE_C R33, RZ, R218, RZ ;  /* 0x000000daff21723e */ /* 0x001fe200048070ff */
[----:B------:R-:W-:Y:S01]  /*c840*/  FMUL R214, R214, UR20 ;  /* 0x00000014d6d67c20 */ /* 0x000fe20008400000 */
[----:B------:R-:W-:Y:S01]  /*c850*/  F2FP.SATFINITE.E4M3.F32.PACK_AB_MERGE_C R37, RZ, R216, RZ ;  /* 0x000000d8ff25723e */ /* 0x000fe200048070ff */
[----:B------:R-:W-:Y:S01]  /*c860*/  @!P3 STG.E.U8 desc[UR14][R26.64+0x11], R217 ;  /* 0x000011d91a00b986 */ /* 0x000fe2000c10110e */
[----:B------:R-:W-:-:S03]  /*c870*/  ISETP.LT.OR P3, PT, R42, 0x1a, !P5 ;  /* 0x0000001a2a00780c */ /* 0x000fc60006f61670 */
[----:B------:R0:W-:Y:S01]  /*c880*/  @!P1 STG.E.U8 desc[UR14][R26.64+0x10], R33 ;  /* 0x000010211a009986 */ /* 0x0001e2000c10110e */
[----:B------:R-:W-:-:S03]  /*c890*/  ISETP.LT.OR P1, PT, R42, 0x19, !P2 ;  /* 0x000000192a00780c */ /* 0x000fc60005721670 */
[----:B------:R3:W-:Y:S01]  /*c8a0*/  @!P6 STG.E.U8 desc[UR14][R24.64+0x18], R37 ;  /* 0x000018251800e986 */ /* 0x0007e2000c10110e */
[----:B------:R-:W-:Y:S01]  /*c8b0*/  ISETP.LT.OR P6, PT, R42, 0x1a, !P2 ;  /* 0x0000001a2a00780c */ /* 0x000fe200057c1670 */
[----:B------:R-:W-:Y:S01]  /*c8c0*/  FMUL R213, R213, UR20 ;  /* 0x00000014d5d57c20 */ /* 0x000fe20008400000 */
        /* <DEDUP_REMOVED lines=16> */
[----:B---3--:R-:W-:Y:S01]  /*c9d0*/  F2FP.SATFINITE.E4M3.F32.PACK_AB_MERGE_C R37, RZ, R210, RZ ;  /* 0x000000d2ff25723e */ /* 0x008fe200048070ff */
        /* <DEDUP_REMOVED lines=44> */
[----:B------:R-:W4:Y:S01]  /*cca0*/  LDL.LU R227, [R1+0xc] ;  /* 0x00000c0001e37983 */ /* 0x000f220000300800 */
[----:B0-----:R-:W-:Y:S02]  /*ccb0*/  F2FP.SATFINITE.E4M3.F32.PACK_AB_MERGE_C R33, RZ, R200, RZ ;  /* 0x000000c8ff21723e */ /* 0x001fe400048070ff */
[----:B---3--:R-:W-:Y:S01]  /*ccc0*/  F2FP.SATFINITE.E4M3.F32.PACK_AB_MERGE_C R37, RZ, R198, RZ ;  /* 0x000000c6ff25723e */ /* 0x008fe200048070ff */
[----:B------:R-:W-:Y:S01]  /*ccd0*/  @!P3 STG.E.U8 desc[UR14][R24.64+0x39], R199 ;  /* 0x000039c71800b986 */ /* 0x000fe2000c10110e */
[----:B------:R-:W-:-:S03]  /*cce0*/  ISETP.LT.OR P3, PT, R42, 0x3a, !P2 ;  /* 0x0000003a2a00780c */ /* 0x000fc60005761670 */
[----:B------:R-:W3:Y:S01]  /*ccf0*/  LDL.LU R226, [R1+0x8] ;  /* 0x0000080001e27983 */ /* 0x000ee20000300800 */
[----:B------:R-:W-:-:S03]  /*cd00*/  FMUL R197, R197, UR20 ;  /* 0x00000014c5c57c20 */ /* 0x000fc60008400000 */
[----:B------:R0:W-:Y:S01]  /*cd10*/  @!P1 STG.E.U8 desc[UR14][R24.64+0x38], R33 ;  /* 0x0000382118009986 */ /* 0x0001e2000c10110e */
[----:B------:R-:W-:-:S03]  /*cd20*/  ISETP.LT.OR P1, PT, R42, 0x41, !P5 ;  /* 0x000000412a00780c */ /* 0x000fc60006f21670 */
[----:B------:R-:W4:Y:S01]  /*cd30*/  LDL.LU R225, [R1+0x4] ;  /* 0x0000040001e17983 */ /* 0x000f220000300800 */
[----:B------:R-:W-:-:S03]  /*cd40*/  FMUL R196, R196, UR20 ;  /* 0x00000014c4c47c20 */ /* 0x000fc60008400000 */
[----:B------:R1:W-:Y:S01]  /*cd50*/  @!P6 STG.E.U8 desc[UR14][R26.64+0x38], R37 ;  /* 0x000038251a00e986 */ /* 0x0003e2000c10110e */
[----:B------:R-:W-:-:S03]  /*cd60*/  ISETP.LT.OR P6, PT, R42, 0x42, !P5 ;  /* 0x000000422a00780c */ /* 0x000fc60006fc1670 */
[----:B------:R-:W3:Y:S01]  /*cd70*/  LDL.LU R224, [R1] ;  /* 0x0000000001e07983 */ /* 0x000ee20000300800 */
[----:B------:R-:W-:Y:S01]  /*cd80*/  FMUL R195, R195, UR20 ;  /* 0x00000014c3c37c20 */ /* 0x000fe20008400000 */
[----:B------:R-:W-:Y:S02]  /*cd90*/  F2FP.SATFINITE.E4M3.F32.PACK_AB_MERGE_C R197, RZ, R197, RZ ;  /* 0x000000c5ffc5723e */ /* 0x000fe400048070ff */
        /* <DEDUP_REMOVED lines=14> */
[----:B0-----:R-:W-:Y:S01]  /*ce80*/  F2FP.SATFINITE.E4M3.F32.PACK_AB_MERGE_C R33, RZ, R194, RZ ;  /* 0x000000c2ff21723e */ /* 0x001fe200048070ff */
[----:B------:R-:W-:Y:S01]  /*ce90*/  FMUL R189, R189, UR20 ;  /* 0x00000014bdbd7c20 */ /* 0x000fe20008400000 */
[----:B-1----:R-:W-:Y:S01]  /*cea0*/  F2FP.SATFINITE.E4M3.F32.PACK_AB_MERGE_C R37, RZ, R192, RZ ;  /* 0x000000c0ff25723e */ /* 0x002fe200048070ff */
[----:B------:R-:W-:Y:S01]  /*ceb0*/  @!P3 STG.E.U8 desc[UR14][R26.64+0x41], R193 ;  /* 0x000041c11a00b986 */ /* 0x000fe2000c10110e */
[----:B------:R-:W-:-:S03]  /*cec0*/  ISETP.LT.OR P3, PT, R42, 0x4a, !P5 ;  /* 0x0000004a2a00780c */ /* 0x000fc60006f61670 */
[----:B------:R0:W-:Y:S01]  /*ced0*/  @!P1 STG.E.U8 desc[UR14][R26.64+0x40], R33 ;  /* 0x000040211a009986 */ /* 0x0001e2000c10110e */
        /* <DEDUP_REMOVED lines=39> */
[----:B0-----:R-:W-:Y:S01]  /*d150*/  F2FP.SATFINITE.E4M3.F32.PACK_AB_MERGE_C R33, RZ, R182, RZ ;  /* 0x000000b6ff21723e */ /* 0x001fe200048070ff */
[----:B------:R-:W-:Y:S01]  /*d160*/  FMUL R179, R179, UR20 ;  /* 0x00000014b3b37c20 */ /* 0x000fe20008400000 */
[----:B------:R-:W-:Y:S01]  /*d170*/  F2FP.SATFINITE.E4M3.F32.PACK_AB_MERGE_C R181, RZ, R181, RZ ;  /* 0x000000b5ffb5723e */ /* 0x000fe200048070ff */
[----:B------:R-:W-:Y:S01]  /*d180*/  FMUL R177, R177, UR20 ;  /* 0x00000014b1b17c20 */ /* 0x000fe20008400000 */
[----:B-1----:R-:W-:Y:S01]  /*d190*/  F2FP.SATFINITE.E4M3.F32.PACK_AB_MERGE_C R37, RZ, R180, RZ ;  /* 0x000000b4ff25723e */ /* 0x002fe200048070ff */
[----:B------:R-:W-:Y:S01]  /*d1a0*/  FMUL R178, R178, UR20 ;  /* 0x00000014b2b27c20 */ /* 0x000fe20008400000 */
[----:B------:R-:W-:Y:S01]  /*d1b0*/  FMUL R176, R176, UR20 ;  /* 0x00000014b0b07c20 */ /* 0x000fe20008400000 */
[----:B------:R0:W-:Y:S01]  /*d1c0*/  @!P1 STG.E.U8 desc[UR14][R26.64+0x58], R33 ;  /* 0x000058211a009986 */ /* 0x0001e2000c10110e */
[----:B------:R-:W-:-:S03]  /*d1d0*/  ISETP.LT.OR P1, PT, R42, 0x61, !P2 ;  /* 0x000000612a00780c */ /* 0x000fc60005721670 */
[----:B------:R-:W-:Y:S01]  /*d1e0*/  @!P3 STG.E.U8 desc[UR14][R26.64+0x59], R181 ;  /* 0x000059b51a00b986 */ /* 0x000fe2000c10110e */
[----:B------:R-:W-:-:S03]  /*d1f0*/  ISETP.LT.OR P3, PT, R42, 0x62, !P5 ;  /* 0x000000622a00780c */ /* 0x000fc60006f61670 */
[----:B------:R1:W-:Y:S01]  /*d200*/  @!P6 STG.E.U8 desc[UR14][R24.64+0x60], R37 ;  /* 0x000060251800e986 */ /* 0x0003e2000c10110e */
[----:B------:R-:W-:Y:S02]  /*d210*/  ISETP.LT.OR P6, PT, R42, 0x62, !P2 ;  /* 0x000000622a00780c */ /* 0x000fe400057c1670 */
[----:B------:R-:W-:Y:S01]  /*d220*/  F2FP.SATFINITE.E4M3.F32.PACK_AB_MERGE_C R179, RZ, R179, RZ ;  /* 0x000000b3ffb3723e */ /* 0x000fe200048070ff */
[----:B------:R-:W-:Y:S01]  /*d230*/  FMUL R175, R175, UR20 ;  /* 0x00000014afaf7c20 */ /* 0x000fe20008400000 */
[----:B------:R-:W-:Y:S01]  /*d240*/  F2FP.SATFINITE.E4M3.F32.PACK_AB_MERGE_C R177, RZ, R177, RZ ;  /* 0x000000b1ffb1723e */ /* 0x000fe200048070ff */
[----:B------:R-:W-:Y:S01]  /*d250*/  FMUL R174, R174, UR20 ;  /* 0x00000014aeae7c20 */ /* 0x000fe20008400000 */
[----:B--2---:R-:W-:Y:S01]  /*d260*/  F2FP.SATFINITE.E4M3.F32.PACK_AB_MERGE_C R35, RZ, R178, RZ ;  /* 0x000000b2ff23723e */ /* 0x004fe200048070ff */
[----:B------:R-:W-:Y:S01]  /*d270*/  FMUL R173, R173, UR20 ;  /* 0x00000014adad7c20 */ /* 0x000fe20008400000 */
[----:B------:R-:W-:Y:S01]  /*d280*/  FMUL R172, R172, UR20 ;  /* 0x00000014acac7c20 */ /* 0x000fe20008400000 */
[----:B------:R-:W-:Y:S01]  /*d290*/  @!P3 STG.E.U8 desc[UR14][R24.64+0x61], R179 ;  /* 0x000061b31800b986 */ /* 0x000fe2000c10110e */
[----:B------:R-:W-:-:S03]  /*d2a0*/  ISETP.LT.OR P3, PT, R42, 0x69, !P5 ;  /* 0x000000692a00780c */ /* 0x000fc60006f61670 */
[----:B------:R-:W-:Y:S01]  /*d2b0*/  @!P6 STG.E.U8 desc[UR14][R26.64+0x61], R177 ;  /* 0x000061b11a00e986 */ /* 0x000fe2000c10110e */
[----:B------:R-:W-:-:S03]  /*d2c0*/  ISETP.LT.OR P6, PT, R42, 0x6a, !P5 ;  /* 0x0000006a2a00780c */ /* 0x000fc60006fc1670 */
[----:B------:R2:W-:Y:S01]  /*d2d0*/  @!P1 STG.E.U8 desc[UR14][R26.64+0x60], R35 ;  /* 0x000060231a009986 */ /* 0x0005e2000c10110e */
[----:B------:R-:W-:Y:S02]  /*d2e0*/  ISETP.LT.OR P1, PT, R42, 0x69, !P2 ;  /* 0x000000692a00780c */ /* 0x000fe40005721670 */
[----:B0-----:R-:W-:Y:S01]  /*d2f0*/  F2FP.SATFINITE.E4M3.F32.PACK_AB_MERGE_C R33, RZ, R176, RZ ;  /* 0x000000b0ff21723e */ /* 0x001fe200048070ff */
[----:B------:R-:W-:Y:S01]  /*d300*/  FMUL R171, R171, UR20 ;  /* 0x00000014abab7c20 */ /* 0x000fe20008400000 */
[----:B------:R-:W-:Y:S01]  /*d310*/  F2FP.SATFINITE.E4M3.F32.PACK_AB_MERGE_C R175, RZ, R175, RZ ;  /* 0x000000afffaf723e */ /* 0x000fe200048070ff */
[----:B------:R-:W-:Y:S01]  /*d320*/  FMUL R170, R170, UR20 ;  /* 0x00000014aaaa7c20 */ /* 0x000fe20008400000 */
[----:B-1----:R-:W-:Y:S01]  /*d330*/  F2FP.SATFINITE.E4M3.F32.PACK_AB_MERGE_C R37, RZ, R174, RZ ;  /* 0x000000aeff25723e */ /* 0x002fe200048070ff */
[----:B------:R0:W-:Y:S01]  /*d340*/  @!P3 STG.E.U8 desc[UR14][R24.64+0x68], R33 ;  /* 0x000068211800b986 */ /* 0x0001e2000c10110e */
[----:B------:R-:W-:-:S03]  /*d350*/  ISETP.LT.OR P3, PT, R42, 0x6a, !P2 ;  /* 0x0000006a2a00780c */ /* 0x000fc60005761670 */
[----:B------:R-:W-:Y:S01]  /*d360*/  @!P6 STG.E.U8 desc[UR14][R24.64+0x69], R175 ;  /* 0x000069af1800e986 */ /* 0x000fe2000c10110e */
[----:B------:R-:W-:-:S03]  /*d370*/  ISETP.LT.OR P6, PT, R42, 0x71, !P5 ;  /* 0x000000712a00780c */ /* 0x000fc60006fc1670 */
[----:B------:R-:W-:Y:S01]  /*d380*/  @!P1 STG.E.U8 desc[UR14][R26.64+0x68], R37 ;  /* 0x000068251a009986 */ /* 0x000fe2000c10110e */
        /* <DEDUP_REMOVED lines=11> */
[C---:B------:R-:W-:Y:S02]  /*d440*/  ISETP.LT.OR P1, PT, R42.reuse, 0x79, !P5 ;  /* 0x000000792a00780c */ /* 0x040fe40006f21670 */
[----:B------:R-:W-:Y:S01]  /*d450*/  ISETP.LT.OR P5, PT, R42, 0x7a, !P5 ;  /* 0x0000007a2a00780c */ /* 0x000fe20006fa1670 */
[----:B------:R-:W-:Y:S01]  /*d460*/  FMUL R167, R167, UR20 ;  /* 0x00000014a7a77c20 */ /* 0x000fe20008400000 */
[----:B0-----:R-:W-:Y:S01]  /*d470*/  F2FP.SATFINITE.E4M3.F32.PACK_AB_MERGE_C R33, RZ, R170, RZ ;  /* 0x000000aaff21723e */ /* 0x001fe200048070ff */
[----:B------:R-:W-:Y:S01]  /*d480*/  FMUL R166, R166, UR20 ;  /* 0x00000014a6a67c20 */ /* 0x000fe20008400000 */
[----:B------:R-:W-:Y:S01]  /*d490*/  F2FP.SATFINITE.E4M3.F32.PACK_AB_MERGE_C R169, RZ, R169, RZ ;  /* 0x000000a9ffa9723e */ /* 0x000fe200048070ff */
[----:B------:R-:W-:Y:S01]  /*d4a0*/  FMUL R165, R165, UR20 ;  /* 0x00000014a5a57c20 */ /* 0x000fe20008400000 */
[----:B-1----:R-:W-:Y:S01]  /*d4b0*/  F2FP.SATFINITE.E4M3.F32.PACK_AB_MERGE_C R35, RZ, R168, RZ ;  /* 0x000000a8ff23723e */ /* 0x002fe200048070ff */
[----:B------:R0:W-:Y:S01]  /*d4c0*/  @!P3 STG.E.U8 desc[UR14][R26.64+0x70], R33 ;  /* 0x000070211a00b986 */ /* 0x0001e2000c10110e */
[----:B------:R-:W-:-:S03]  /*d4d0*/  F2FP.SATFINITE.E4M3.F32.PACK_AB_MERGE_C R167, RZ, R167, RZ ;  /* 0x000000a7ffa7723e */ /* 0x000fc600048070ff */
[----:B------:R-:W-:Y:S01]  /*d4e0*/  @!P6 STG.E.U8 desc[UR14][R26.64+0x71], R169 ;  /* 0x000071a91a00e986 */ /* 0x000fe2000c10110e */
[----:B------:R-:W-:-:S03]  /*d4f0*/  ISETP.LT.OR P3, PT, R42, 0x79, !P2 ;  /* 0x000000792a00780c */ /* 0x000fc60005761670 */
[----:B------:R1:W-:Y:S01]  /*d500*/  @!P1 STG.E.U8 desc[UR14][R24.64+0x78], R35 ;  /* 0x0000782318009986 */ /* 0x0003e2000c10110e */
[----:B------:R-:W-:Y:S02]  /*d510*/  ISETP.GE.AND P1, PT, R41, 0x81, PT ;  /* 0x000000812900780c */ /* 0x000fe40003f26270 */
[C---:B------:R-:W-:Y:S01]  /*d520*/  ISETP.LT.OR P2, PT, R42.reuse, 0x7a, !P2 ;  /* 0x0000007a2a00780c */ /* 0x040fe20005741670 */
[----:B------:R2:W-:Y:S01]  /*d530*/  @!P5 STG.E.U8 desc[UR14][R24.64+0x79], R167 ;  /* 0x000079a71800d986 */ /* 0x0005e2000c10110e */
[----:B------:R-:W-:Y:S01]  /*d540*/  ISETP.LT.OR P5, PT, R42, 0x1, !P1 ;  /* 0x000000012a00780c */ /* 0x000fe20004fa1670 */
[----:B------:R-:W-:Y:S01]  /*d550*/  FMUL R164, R164, UR20 ;  /* 0x00000014a4a47c20 */ /* 0x000fe20008400000 */
[----:B0-----:R-:W-:Y:S01]  /*d560*/  F2FP.SATFINITE.E4M3.F32.PACK_AB_MERGE_C R33, RZ, R166, RZ ;  /* 0x000000a6ff21723e */ /* 0x001fe200048070ff */
[----:B------:R-:W-:Y:S01]  /*d570*/  FMUL R163, R163, UR20 ;  /* 0x00000014a3a37c20 */ /* 0x000fe20008400000 */
[----:B------:R-:W-:Y:S01]  /*d580*/  ISETP.LT.OR P6, PT, R42, 0x2, !P1 ;  /* 0x000000022a00780c */ /* 0x000fe20004fc1670 */
[----:B------:R-:W-:Y:S01]  /*d590*/  FMUL R161, R161, UR20 ;  /* 0x00000014a1a17c20 */ /* 0x000fe20008400000 */
[----:B------:R-:W-:Y:S01]  /*d5a0*/  F2FP.SATFINITE.E4M3.F32.PACK_AB_MERGE_C R165, RZ, R165, RZ ;  /* 0x000000a5ffa5723e */ /* 0x000fe200048070ff */
[----:B------:R-:W-:Y:S01]  /*d5b0*/  @!P3 STG.E.U8 desc[UR14][R26.64+0x78], R33 ;  /* 0x000078211a00b986 */ /* 0x000fe2000c10110e */
[----:B-1----:R-:W-:-:S02]  /*d5c0*/  F2FP.SATFINITE.E4M3.F32.PACK_AB_MERGE_C R35, RZ, R164, RZ ;  /* 0x000000a4ff23723e */ /* 0x002fc400048070ff */
[----:B------:R-:W-:Y:S01]  /*d5d0*/  ISETP.GE.AND P3, PT, R41, 0x89, PT ;  /* 0x000000892900780c */ /* 0x000fe20003f66270 */
[----:B------:R0:W-:Y:S01]  /*d5e0*/  @!P2 STG.E.U8 desc[UR14][R26.64+0x79], R165 ;  /* 0x000079a51a00a986 */ /* 0x0001e2000c10110e */
[----:B------:R-:W-:-:S03]  /*d5f0*/  F2FP.SATFINITE.E4M3.F32.PACK_AB_MERGE_C R163, RZ, R163, RZ ;  /* 0x000000a3ffa3723e */ /* 0x000fc600048070ff */
[----:B------:R-:W-:Y:S01]  /*d600*/  @!P5 STG.E.U8 desc[UR14][R30.64], R35 ;  /* 0x000000231e00d986 */ /* 0x000fe2000c10110e */
[C---:B------:R-:W-:Y:S02]  /*d610*/  ISETP.LT.OR P5, PT, R42.reuse, 0x2, !P3 ;  /* 0x000000022a00780c */ /* 0x040fe40005fa1670 */
[C---:B------:R-:W-:Y:S01]  /*d620*/  ISETP.LT.OR P2, PT, R42.reuse, 0x1, !P3 ;  /* 0x000000012a00780c */ /* 0x040fe20005f41670 */
[----:B------:R-:W-:Y:S01]  /*d630*/  @!P6 STG.E.U8 desc[UR14][R30.64+0x1], R163 ;  /* 0x000001a31e00e986 */ /* 0x000fe2000c10110e */
[----:B------:R-:W-:Y:S01]  /*d640*/  ISETP.LT.OR P6, PT, R42, 0x9, !P1 ;  /* 0x000000092a00780c */ /* 0x000fe20004fc1670 */
[----:B------:R-:W-:Y:S01]  /*d650*/  FMUL R162, R162, UR20 ;  /* 0x00000014a2a27c20 */ /* 0x000fe20008400000 */
[----:B------:R-:W-:Y:S01]  /*d660*/  FMUL R160, R160, UR20 ;  /* 0x00000014a0a07c20 */ /* 0x000fe20008400000 */
[----:B------:R-:W-:Y:S01]  /*d670*/  F2FP.SATFINITE.E4M3.F32.PACK_AB_MERGE_C R161, RZ, R161, RZ ;  /* 0x000000a1ffa1723e */ /* 0x000fe200048070ff */
[----:B------:R-:W-:Y:S01]  /*d680*/  FMUL R159, R159, UR20 ;  /* 0x000000149f9f7c20 */ /* 0x000fe20008400000 */
[----:B------:R-:W-:Y:S01]  /*d690*/  FMUL R158, R158, UR20 ;  /* 0x000000149e9e7c20 */ /* 0x000fe20008400000 */
[----:B--2---:R-:W-:Y:S01]  /*d6a0*/  F2FP.SATFINITE.E4M3.F32.PACK_AB_MERGE_C R25, RZ, R162, RZ ;  /* 0x000000a2ff19723e */ /* 0x004fe200048070ff */
[----:B------:R-:W-:Y:S01]  /*d6b0*/  FMUL R157, R157, UR20 ;  /* 0x000000149d9d7c20 */ /* 0x000fe20008400000 */
[----:B0-----:R-:W-:Y:S01]  /*d6c0*/  F2FP.SATFINITE.E4M3.F32.PACK_AB_MERGE_C R27, RZ, R160, RZ ;  /* 0x000000a0ff1b723e */ /* 0x001fe200048070ff */
        /* <DEDUP_REMOVED lines=8> */
[----:B------:R-:W-:Y:S01]  /*d750*/  F2FP.SATFINITE.E4M3.F32.PACK_AB_MERGE_C R33, RZ, R158, RZ ;  /* 0x0000009eff21723e */ /* 0x000fe200048070ff */
        /* <DEDUP_REMOVED lines=28> */
[----:B------:R-:W-:Y:S01]  /*d920*/  @!P2 STG.E.U8 desc[UR14][R30.64+0x18], R33 ;  /* 0x000018211e00a986 */ /* 0x000fe2000c10110e */
[----:B------:R-:W-:-:S03]  /*d930*/  ISETP.LT.OR P2, PT, R42, 0x19, !P3 ;  /* 0x000000192a00780c */ /* 0x000fc60005f41670 */
[----:B------:R2:W-:Y:S01]  /*d940*/  @!P6 STG.E.U8 desc[UR14][R30.64+0x19], R23 ;  /* 0x000019171e00e986 */ /* 0x0005e2000c10110e */
[----:B------:R-:W-:Y:S01]  /*d950*/  ISETP.LT.OR P6, PT, R42, 0x21, !P1 ;  /* 0x000000212a00780c */ /* 0x000fe20004fc1670 */
[----:B------:R-:W-:Y:S01]  /*d960*/  FMUL R20, R20, UR20 ;  /* 0x0000001414147c20 */ /* 0x000fe20008400000 */
[----:B------:R-:W-:Y:S01]  /*d970*/  F2FP.SATFINITE.E4M3.F32.PACK_AB_MERGE_C R21, RZ, R21, RZ ;  /* 0x00000015ff15723e */ /* 0x000fe200048070ff */
[----:B------:R-:W-:Y:S01]  /*d980*/  FMUL R19, R19, UR20 ;  /* 0x0000001413137c20 */ /* 0x000fe20008400000 */
[----:B0-----:R-:W-:Y:S01]  /*d990*/  F2FP.SATFINITE.E4M3.F32.PACK_AB_MERGE_C R25, RZ, R22, RZ ;  /* 0x00000016ff19723e */ /* 0x001fe200048070ff */
[----:B------:R-:W-:Y:S01]  /*d9a0*/  FMUL R18, R18, UR20 ;  /* 0x0000001412127c20 */ /* 0x000fe20008400000 */
[----:B-1----:R-:W-:Y:S01]  /*d9b0*/  F2FP.SATFINITE.E4M3.F32.PACK_AB_MERGE_C R27, RZ, R20, RZ ;  /* 0x00000014ff1b723e */ /* 0x002fe200048070ff */
[----:B------:R0:W-:Y:S01]  /*d9c0*/  @!P5 STG.E.U8 desc[UR14][R28.64+0x19], R21 ;  /* 0x000019151c00d986 */ /* 0x0001e2000c10110e */
[----:B------:R-:W-:-:S03]  /*d9d0*/  ISETP.LT.OR P5, PT, R42, 0x22, !P1 ;  /* 0x000000222a00780c */ /* 0x000fc60004fa1670 */
[----:B------:R-:W-:Y:S01]  /*d9e0*/  @!P2 STG.E.U8 desc[UR14][R28.64+0x18], R25 ;  /* 0x000018191c00a986 */ /* 0x000fe2000c10110e */
[----:B------:R-:W-:-:S03]  /*d9f0*/  ISETP.LT.OR P2, PT, R42, 0x21, !P3 ;  /* 0x000000212a00780c */ /* 0x000fc60005f41670 */
[----:B------:R-:W-:Y:S01]  /*da00*/  @!P6 STG.E.U8 desc[UR14][R30.64+0x20], R27 ;  /* 0x0000201b1e00e986 */ /* 0x000fe2000c10110e */
[----:B------:R-:W-:Y:S01]  /*da10*/  ISETP.LT.OR P6, PT, R42, 0x22, !P3 ;  /* 0x000000222a00780c */ /* 0x000fe20005fc1670 */
[----:B------:R-:W-:Y:S01]  /*da20*/  FMUL R17, R17, UR20 ;  /* 0x0000001411117c20 */ /* 0x000fe20008400000 */
[----:B------:R-:W-:Y:S01]  /*da30*/  F2FP.SATFINITE.E4M3.F32.PACK_AB_MERGE_C R19, RZ, R19, RZ ;  /* 0x00000013ff13723e */ /* 0x000fe200048070ff */
[----:B------:R-:W-:Y:S01]  /*da40*/  FMUL R15, R15, UR20 ;  /* 0x000000140f0f7c20 */ /* 0x000fe20008400000 */
[----:B--2---:R-:W-:Y:S01]  /*da50*/  F2FP.SATFINITE.E4M3.F32.PACK_AB_MERGE_C R23, RZ, R18, RZ ;  /* 0x00000012ff17723e */ /* 0x004fe200048070ff */
[----:B------:R-:W-:Y:S01]  /*da60*/  FMUL R16, R16, UR20 ;  /* 0x0000001410107c20 */ /* 0x000fe20008400000 */
[----:B------:R-:W-:Y:S01]  /*da70*/  F2FP.SATFINITE.E4M3.F32.PACK_AB_MERGE_C R17, RZ, R17, RZ ;  /* 0x00000011ff11723e */ /* 0x000fe200048070ff */
[----:B------:R1:W-:Y:S01]  /*da80*/  @!P5 STG.E.U8 desc[UR14][R30.64+0x21], R19 ;  /* 0x000021131e00d986 */ /* 0x0003e2000c10110e */
        /* <DEDUP_REMOVED lines=33> */
[----:B------:R-:W4:Y:S01]  /*dca0*/  LDL.LU R222, [R1+0x14] ;  /* 0x0000140001de7983 */ /* 0x000f220000300800 */
[----:B-1----:R-:W-:-:S03]  /*dcb0*/  F2FP.SATFINITE.E4M3.F32.PACK_AB_MERGE_C R13, RZ, R8, RZ ;  /* 0x00000008ff0d723e */ /* 0x002fc600048070ff */
        /* <DEDUP_REMOVED lines=8> */
[----:B------:R-:W4:Y:S01]  /*dd40*/  LDL.LU R223, [R1+0x10] ;  /* 0x0000100001df7983 */ /* 0x000f220000300800 */
[----:B------:R-:W-:Y:S01]  /*dd50*/  FMUL R6, R6, UR20 ;  /* 0x0000001406067c20 */ /* 0x000fe20008400000 */
[----:B-----5:R-:W-:Y:S01]  /*dd60*/  FMUL R2, R2, UR20 ;  /* 0x0000001402027c20 */ /* 0x020fe20008400000 */
[----:B------:R-:W-:Y:S01]  /*dd70*/  F2FP.SATFINITE.E4M3.F32.PACK_AB_MERGE_C R5, RZ, R5, RZ ;  /* 0x00000005ff05723e */ /* 0x000fe200048070ff */
[----:B------:R1:W-:Y:S01]  /*dd80*/  @!P5 STG.E.U8 desc[UR14][R30.64+0x39], R7 ;  /* 0x000039071e00d986 */ /* 0x0003e2000c10110e */
[----:B------:R-:W-:Y:S01]  /*dd90*/  FMUL R3, R3, UR20 ;  /* 0x0000001403037c20 */ /* 0x000fe20008400000 */
[----:B--2---:R-:W-:Y:S01]  /*dda0*/  F2FP.SATFINITE.E4M3.F32.PACK_AB_MERGE_C R11, RZ, R6, RZ ;  /* 0x00000006ff0b723e */ /* 0x004fe200048070ff */
[----:B------:R-:W-:Y:S01]  /*ddb0*/  FMUL R0, R0, UR20 ;  /* 0x0000001400007c20 */ /* 0x000fe20008400000 */
[----:B------:R-:W2:Y:S01]  /*ddc0*/  LDL.LU R221, [R1+0x18] ;  /* 0x0000180001dd7983 */ /* 0x000ea20000300800 */
[----:B------:R-:W-:Y:S01]  /*ddd0*/  ISETP.LT.OR P5, PT, R42, 0x42, !P1 ;  /* 0x000000422a00780c */ /* 0x000fe20004fa1670 */
[----:B------:R-:W-:Y:S01]  /*dde0*/  FMUL R4, R4, UR20 ;  /* 0x0000001404047c20 */ /* 0x000fe20008400000 */
[----:B0-----:R-:W-:Y:S01]  /*ddf0*/  F2FP.SATFINITE.E4M3.F32.PACK_AB_MERGE_C R13, RZ, R3, RZ ;  /* 0x00000003ff0d723e */ /* 0x001fe200048070ff */
[----:B------:R0:W-:Y:S01]  /*de00*/  @!P6 STG.E.U8 desc[UR14][R28.64+0x39], R5 ;  /* 0x000039051c00e986 */ /* 0x0001e2000c10110e */
[----:B-1----:R-:W-:Y:S01]  /*de10*/  F2FP.SATFINITE.E4M3.F32.PACK_AB_MERGE_C R7, RZ, R2, RZ ;  /* 0x00000002ff07723e */ /* 0x002fe200048070ff */
[----:B---3--:R-:W-:-:S02]  /*de20*/  FMUL R2, R224, UR20 ;  /* 0x00000014e0027c20 */ /* 0x008fc40008400000 */
[----:B------:R1:W-:Y:S01]  /*de30*/  @!P2 STG.E.U8 desc[UR14][R28.64+0x38], R11 ;  /* 0x0000380b1c00a986 */ /* 0x0003e2000c10110e */
[----:B----4-:R-:W-:Y:S01]  /*de40*/  FMUL R3, R225, UR20 ;  /* 0x00000014e1037c20 */ /* 0x010fe20008400000 */
[----:B------:R-:W-:Y:S02]  /*de50*/  ISETP.LT.OR P2, PT, R42, 0x41, !P1 ;  /* 0x000000412a00780c */ /* 0x000fe40004f41670 */
[----:B------:R-:W3:Y:S01]  /*de60*/  LDL.LU R224, [R1+0x1c] ;  /* 0x00001c0001e07983 */ /* 0x000ee20000300800 */
[----:B------:R-:W-:Y:S02]  /*de70*/  F2FP.SATFINITE.E4M3.F32.PACK_AB_MERGE_C R9, RZ, R4, RZ ;  /* 0x00000004ff09723e */ /* 0x000fe400048070ff */
[----:B0-----:R-:W-:Y:S01]  /*de80*/  F2FP.SATFINITE.E4M3.F32.PACK_AB_MERGE_C R5, RZ, R0, RZ ;  /* 0x00000000ff05723e */ /* 0x001fe200048070ff */
[----:B------:R-:W4:Y:S01]  /*de90*/  LDL.LU R225, [R1+0x20] ;  /* 0x0000200001e17983 */ /* 0x000f220000300800 */
[----:B------:R-:W-:Y:S01]  /*dea0*/  FMUL R0, R226, UR20 ;  /* 0x00000014e2007c20 */ /* 0x000fe20008400000 */
[----:B------:R-:W-:-:S02]  /*deb0*/  ISETP.LT.OR P6, PT, R42, 0x41, !P3 ;  /* 0x000000412a00780c */ /* 0x000fc40005fc1670 */
[----:B-1----:R-:W-:Y:S01]  /*dec0*/  F2FP.SATFINITE.E4M3.F32.PACK_AB_MERGE_C R11, RZ, R2, RZ ;  /* 0x00000002ff0b723e */ /* 0x002fe200048070ff */
[----:B------:R-:W4:Y:S01]  /*ded0*/  LDL.LU R226, [R1+0x24] ;  /* 0x0000240001e27983 */ /* 0x000f220000300800 */
[----:B------:R-:W-:-:S03]  /*dee0*/  FMUL R2, R227, UR20 ;  /* 0x00000014e3027c20 */ /* 0x000fc60008400000 */
[----:B------:R-:W4:Y:S04]  /*def0*/  LDL.LU R227, [R1+0x28] ;  /* 0x0000280001e37983 */ /* 0x000f280000300800 */
[----:B------:R-:W-:Y:S01]  /*df00*/  @!P5 STG.E.U8 desc[UR14][R30.64+0x41], R13 ;  /* 0x0000410d1e00d986 */ /* 0x000fe2000c10110e */
[----:B------:R-:W-:-:S03]  /*df10*/  ISETP.LT.OR P5, PT, R42, 0x42, !P3 ;  /* 0x000000422a00780c */ /* 0x000fc60005fa1670 */
[----:B------:R0:W-:Y:S01]  /*df20*/  @!P2 STG.E.U8 desc[UR14][R30.64+0x40], R9 ;  /* 0x000040091e00a986 */ /* 0x0001e2000c10110e */
[----:B------:R-:W-:-:S03]  /*df30*/  ISETP.LT.OR P2, PT, R42, 0x49, !P1 ;  /* 0x000000492a00780c */ /* 0x000fc60004f41670 */
[----:B------:R1:W-:Y:S01]  /*df40*/  @!P6 STG.E.U8 desc[UR14][R28.64+0x40], R7 ;  /* 0x000040071c00e986 */ /* 0x0003e2000c10110e */
[----:B------:R-:W-:-:S03]  /*df50*/  ISETP.LT.OR P6, PT, R42, 0x4a, !P1 ;  /* 0x0000004a2a00780c */ /* 0x000fc60004fc1670 */
[----:B------:R-:W4:Y:S04]  /*df60*/  LDL.LU R220, [R1+0x2c] ;  /* 0x00002c0001dc7983 */ /* 0x000f280000300800 */
[----:B------:R2:W-:Y:S01]  /*df70*/  @!P5 STG.E.U8 desc[UR14][R28.64+0x41], R5 ;  /* 0x000041051c00d986 */ /* 0x0005e2000c10110e */
[----:B0-----:R-:W-:-:S03]  /*df80*/  F2FP.SATFINITE.E4M3.F32.PACK_AB_MERGE_C R9, RZ, R3, RZ ;  /* 0x00000003ff09723e */ /* 0x001fc600048070ff */
[----:B------:R-:W-:Y:S01]  /*df90*/  @!P2 STG.E.U8 desc[UR14][R30.64+0x48], R11 ;  /* 0x0000480b1e00a986 */ /* 0x000fe2000c10110e */
[----:B------:R-:W-:Y:S02]  /*dfa0*/  ISETP.LT.OR P2, PT, R42, 0x49, !P3 ;  /* 0x000000492a00780c */ /* 0x000fe40005f41670 */
[----:B-1----:R-:W-:Y:S02]  /*dfb0*/  F2FP.SATFINITE.E4M3.F32.PACK_AB_MERGE_C R7, RZ, R0, RZ ;  /* 0x00000000ff07723e */ /* 0x002fe400048070ff */
[----:B------:R-:W-:Y:S01]  /*dfc0*/  F2FP.SATFINITE.E4M3.F32.PACK_AB_MERGE_C R13, RZ, R2, RZ ;  /* 0x00000002ff0d723e */ /* 0x000fe200048070ff */
[----:B------:R0:W-:Y:S08]  /*dfd0*/  @!P6 STG.E.U8 desc[UR14][R30.64+0x49], R9 ;  /* 0x000049091e00e986 */ /* 0x0001f0000c10110e */
[----:B------:R1:W-:Y:S01]  /*dfe0*/  @!P2 STG.E.U8 desc[UR14][R28.64+0x48], R7 ;  /* 0x000048071c00a986 */ /* 0x0003e2000c10110e */
[----:B------:R-:W-:Y:S01]  /*dff0*/  FMUL R0, R222, UR20 ;  /* 0x00000014de007c20 */ /* 0x000fe20008400000 */
[----:B------:R-:W-:-:S02]  /*e000*/  FMUL R3, R223, UR20 ;  /* 0x00000014df037c20 */ /* 0x000fc40008400000 */
[----:B------:R-:W4:Y:S03]  /*e010*/  LDL.LU R223, [R1+0x30] ;  /* 0x0000300001df7983 */ /* 0x000f260000300800 */
[----:B--2---:R-:W-:Y:S01]  /*e020*/  F2FP.SATFINITE.E4M3.F32.PACK_AB_MERGE_C R5, RZ, R3, RZ ;  /* 0x00000003ff05723e */ /* 0x004fe200048070ff */
[----:B------:R-:W2:Y:S01]  /*e030*/  LDL.LU R222, [R1+0x34] ;  /* 0x0000340001de7983 */ /* 0x000ea20000300800 */
[----:B------:R-:W-:Y:S01]  /*e040*/  FMUL R2, R221, UR20 ;  /* 0x00000014dd027c20 */ /* 0x000fe20008400000 */
[----:B0-----:R-:W-:-:S04]  /*e050*/  F2FP.SATFINITE.E4M3.F32.PACK_AB_MERGE_C R9, RZ, R0, RZ ;  /* 0x00000000ff09723e */ /* 0x001fc800048070ff */
[----:B------:R-:W-:Y:S01]  /*e060*/  F2FP.SATFINITE.E4M3.F32.PACK_AB_MERGE_C R11, RZ, R2, RZ ;  /* 0x00000002ff0b723e */ /* 0x000fe200048070ff */
[----:B---3--:R-:W-:Y:S02]  /*e070*/  FMUL R3, R224, UR20 ;  /* 0x00000014e0037c20 */ /* 0x008fe40008400000 */
[----:B------:R-:W3:Y:S01]  /*e080*/  LDL.LU R224, [R1+0x38] ;  /* 0x0000380001e07983 */ /* 0x000ee20000300800 */
[----:B----4-:R-:W-:Y:S02]  /*e090*/  FMUL R0, R225, UR20 ;  /* 0x00000014e1007c20 */ /* 0x010fe40008400000 */
[----:B-1----:R-:W-:Y:S01]  /*e0a0*/  F2FP.SATFINITE.E4M3.F32.PACK_AB_MERGE_C R7, RZ, R3, RZ ;  /* 0x00000003ff07723e */ /* 0x002fe200048070ff */
[----:B------:R-:W4:Y:S01]  /*e0b0*/  LDL.LU R225, [R1+0x3c] ;  /* 0x00003c0001e17983 */ /* 0x000f220000300800 */
[----:B------:R-:W-:-:S03]  /*e0c0*/  FMUL R2, R226, UR20 ;  /* 0x00000014e2027c20 */ /* 0x000fc60008400000 */
[----:B------:R-:W4:Y:S01]  /*e0d0*/  LDL.LU R226, [R1+0x40] ;  /* 0x0000400001e27983 */ /* 0x000f220000300800 */
[----:B------:R-:W-:-:S03]  /*e0e0*/  FMUL R3, R227, UR20 ;  /* 0x00000014e3037c20 */ /* 0x000fc60008400000 */
[----:B------:R-:W4:Y:S01]  /*e0f0*/  LDL.LU R227, [R1+0x44] ;  /* 0x0000440001e37983 */ /* 0x000f220000300800 */
[C---:B------:R-:W-:Y:S02]  /*e100*/  ISETP.LT.OR P5, PT, R42.reuse, 0x4a, !P3 ;  /* 0x0000004a2a00780c */ /* 0x040fe40005fa1670 */
[C---:B------:R-:W-:Y:S01]  /*e110*/  ISETP.LT.OR P6, PT, R42.reuse, 0x51, !P1 ;  /* 0x000000512a00780c */ /* 0x040fe20004fc1670 */
[----:B------:R-:W4:Y:S01]  /*e120*/  LDL.LU R218, [R1+0x48] ;  /* 0x0000480001da7983 */ /* 0x000f220000300800 */
[----:B------:R-:W-:-:S03]  /*e130*/  ISETP.LT.OR P2, PT, R42, 0x51, !P3 ;  /* 0x000000512a00780c */ /* 0x000fc60005f41670 */
[----:B------:R-:W4:Y:S04]  /*e140*/  LDL.LU R219, [R1+0x4c] ;  /* 0x00004c0001db7983 */ /* 0x000f280000300800 */
[----:B------:R-:W4:Y:S04]  /*e150*/  LDL.LU R221, [R1+0x50] ;  /* 0x0000500001dd7983 */ /* 0x000f280000300800 */
[----:B------:R0:W-:Y:S01]  /*e160*/  @!P5 STG.E.U8 desc[UR14][R28.64+0x49], R13 ;  /* 0x0000490d1c00d986 */ /* 0x0001e2000c10110e */
[----:B------:R-:W-:-:S03]  /*e170*/  ISETP.LT.OR P5, PT, R42, 0x52, !P1 ;  /* 0x000000522a00780c */ /* 0x000fc60004fa1670 */
[----:B------:R1:W-:Y:S01]  /*e180*/  @!P6 STG.E.U8 desc[UR14][R30.64+0x50], R5 ;  /* 0x000050051e00e986 */ /* 0x0003e2000c10110e */
[----:B------:R-:W-:Y:S02]  /*e190*/  ISETP.LT.OR P6, PT, R42, 0x52, !P3 ;  /* 0x000000522a00780c */ /* 0x000fe40005fc1670 */
[----:B0-----:R-:W-:-:S07]  /*e1a0*/  F2FP.SATFINITE.E4M3.F32.PACK_AB_MERGE_C R13, RZ, R2, RZ ;  /* 0x00000002ff0d723e */ /* 0x001fce00048070ff */
[----:B------:R0:W-:Y:S01]  /*e1b0*/  @!P5 STG.E.U8 desc[UR14][R30.64+0x51], R9 ;  /* 0x000051091e00d986 */ /* 0x0001e2000c10110e */
[C---:B------:R-:W-:Y:S02]  /*e1c0*/  ISETP.LT.OR P5, PT, R42.reuse, 0x5a, !P1 ;  /* 0x0000005a2a00780c */ /* 0x040fe40004fa1670 */
[----:B-1----:R-:W-:Y:S01]  /*e1d0*/  F2FP.SATFINITE.E4M3.F32.PACK_AB_MERGE_C R5, RZ, R0, RZ ;  /* 0x00000000ff05723e */ /* 0x002fe200048070ff */
[----:B------:R-:W-:Y:S01]  /*e1e0*/  @!P2 STG.E.U8 desc[UR14][R28.64+0x50], R11 ;  /* 0x0000500b1c00a986 */ /* 0x000fe2000c10110e */
[----:B------:R-:W-:Y:S01]  /*e1f0*/  ISETP.LT.OR P2, PT, R42, 0x59, !P1 ;  /* 0x000000592a00780c */ /* 0x000fe20004f41670 */
[----:B------:R-:W-:Y:S02]  /*e200*/  FMUL R0, R220, UR20 ;  /* 0x00000014dc007c20 */ /* 0x000fe40008400000 */
[----:B------:R1:W-:Y:S01]  /*e210*/  @!P6 STG.E.U8 desc[UR14][R28.64+0x51], R7 ;  /* 0x000051071c00e986 */ /* 0x0003e2000c10110e */
[----:B------:R-:W-:-:S03]  /*e220*/  ISETP.LT.OR P6, PT, R42, 0x59, !P3 ;  /* 0x000000592a00780c */ /* 0x000fc60005fc1670 */
[----:B------:R-:W4:Y:S01]  /*e230*/  LDL.LU R220, [R1+0x54] ;  /* 0x0000540001dc7983 */ /* 0x000f220000300800 */
[----:B0-----:R-:W-:-:S03]  /*e240*/  F2FP.SATFINITE.E4M3.F32.PACK_AB_MERGE_C R9, RZ, R3, RZ ;  /* 0x00000003ff09723e */ /* 0x001fc600048070ff */
[----:B------:R-:W-:Y:S01]  /*e250*/  @!P5 STG.E.U8 desc[UR14][R30.64+0x59], R13 ;  /* 0x0000590d1e00d986 */ /* 0x000fe2000c10110e */
[----:B-1----:R-:W-:-:S03]  /*e260*/  F2FP.SATFINITE.E4M3.F32.PACK_AB_MERGE_C R7, RZ, R0, RZ ;  /* 0x00000000ff07723e */ /* 0x002fc600048070ff */
[----:B------:R0:W-:Y:S04]  /*e270*/  @!P2 STG.E.U8 desc[UR14][R30.64+0x58], R5 ;  /* 0x000058051e00a986 */ /* 0x0001e8000c10110e */
[----:B------:R1:W-:Y:S01]  /*e280*/  @!P6 STG.E.U8 desc[UR14][R28.64+0x58], R9 ;  /* 0x000058091c00e986 */ /* 0x0003e2000c10110e */
[----:B------:R-:W-:-:S03]  /*e290*/  FMUL R2, R223, UR20 ;  /* 0x00000014df027c20 */ /* 0x000fc60008400000 */
[----:B------:R-:W4:Y:S01]  /*e2a0*/  LDL.LU R223, [R1+0x58] ;  /* 0x0000580001df7983 */ /* 0x000f220000300800 */
[----:B--2---:R-:W-:Y:S01]  /*e2b0*/  FMUL R3, R222, UR20 ;  /* 0x00000014de037c20 */ /* 0x004fe20008400000 */
[----:B------:R-:W-:Y:S02]  /*e2c0*/  F2FP.SATFINITE.E4M3.F32.PACK_AB_MERGE_C R11, RZ, R2, RZ ;  /* 0x00000002ff0b723e */ /* 0x000fe400048070ff */
[----:B------:R-:W2:Y:S02]  /*e2d0*/  LDL.LU R222, [R1+0x5c] ;  /* 0x00005c0001de7983 */ /* 0x000ea40000300800 */
[----:B0-----:R-:W-:Y:S01]  /*e2e0*/  F2FP.SATFINITE.E4M3.F32.PACK_AB_MERGE_C R5, RZ, R3, RZ ;  /* 0x00000003ff05723e */ /* 0x001fe200048070ff */
[----:B---3--:R-:W-:Y:S02]  /*e2f0*/  FMUL R0, R224, UR20 ;  /* 0x00000014e0007c20 */ /* 0x008fe40008400000 */
[----:B------:R-:W3:Y:S01]  /*e300*/  LDL.LU R224, [R1+0x60] ;  /* 0x0000600001e07983 */ /* 0x000ee20000300800 */
[----:B----4-:R-:W-:-:S02]  /*e310*/  FMUL R2, R225, UR20 ;  /* 0x00000014e1027c20 */ /* 0x010fc40008400000 */
[----:B-1----:R-:W-:Y:S01]  /*e320*/  F2FP.SATFINITE.E4M3.F32.PACK_AB_MERGE_C R9, RZ, R0, RZ ;  /* 0x00000000ff09723e */ /* 0x002fe200048070ff */
[----:B------:R-:W4:Y:S01]  /*e330*/  LDL.LU R225, [R1+0x64] ;  /* 0x0000640001e17983 */ /* 0x000f220000300800 */
[----:B------:R-:W-:-:S03]  /*e340*/  FMUL R3, R226, UR20 ;  /* 0x00000014e2037c20 */ /* 0x000fc60008400000 */
[----:B------:R-:W4:Y:S01]  /*e350*/  LDL.LU R226, [R1+0x68] ;  /* 0x0000680001e27983 */ /* 0x000f220000300800 */
[----:B------:R-:W-:-:S03]  /*e360*/  FMUL R0, R227, UR20 ;  /* 0x00000014e3007c20 */ /* 0x000fc60008400000 */
[----:B------:R-:W4:Y:S01]  /*e370*/  LDL.LU R227, [R1+0x6c] ;  /* 0x00006c0001e37983 */ /* 0x000f220000300800 */
[C---:B------:R-:W-:Y:S02]  /*e380*/  ISETP.LT.OR P5, PT, R42.reuse, 0x5a, !P3 ;  /* 0x0000005a2a00780c */ /* 0x040fe40005fa1670 */
[C---:B------:R-:W-:Y:S02]  /*e390*/  ISETP.LT.OR P2, PT, R42.reuse, 0x61, !P1 ;  /* 0x000000612a00780c */ /* 0x040fe40004f41670 */
[----:B------:R-:W-:-:S09]  /*e3a0*/  ISETP.LT.OR P6, PT, R42, 0x62, !P1 ;  /* 0x000000622a00780c */ /* 0x000fd20004fc1670 */
[----:B------:R0:W-:Y:S01]  /*e3b0*/  @!P5 STG.E.U8 desc[UR14][R28.64+0x59], R7 ;  /* 0x000059071c00d986 */ /* 0x0001e2000c10110e */
[----:B------:R-:W-:-:S03]  /*e3c0*/  ISETP.LT.OR P5, PT, R42, 0x62, !P3 ;  /* 0x000000622a00780c */ /* 0x000fc60005fa1670 */
[----:B------:R-:W-:Y:S01]  /*e3d0*/  @!P2 STG.E.U8 desc[UR14][R30.64+0x60], R11 ;  /* 0x0000600b1e00a986 */ /* 0x000fe2000c10110e */
[----:B------:R-:W-:-:S03]  /*e3e0*/  ISETP.LT.OR P2, PT, R42, 0x61, !P3 ;  /* 0x000000612a00780c */ /* 0x000fc60005f41670 */
[----:B------:R1:W-:Y:S01]  /*e3f0*/  @!P6 STG.E.U8 desc[UR14][R30.64+0x61], R5 ;  /* 0x000061051e00e986 */ /* 0x0003e2000c10110e */
[----:B------:R-:W-:Y:S02]  /*e400*/  ISETP.LT.OR P6, PT, R42, 0x69, !P1 ;  /* 0x000000692a00780c */ /* 0x000fe40004fc1670 */
[----:B------:R-:W-:Y:S02]  /*e410*/  F2FP.SATFINITE.E4M3.F32.PACK_AB_MERGE_C R13, RZ, R2, RZ ;  /* 0x00000002ff0d723e */ /* 0x000fe400048070ff */
[----:B0-----:R-:W-:-:S03]  /*e420*/  F2FP.SATFINITE.E4M3.F32.PACK_AB_MERGE_C R7, RZ, R3, RZ ;  /* 0x00000003ff07723e */ /* 0x001fc600048070ff */
[----:B------:R-:W-:Y:S01]  /*e430*/  @!P5 STG.E.U8 desc[UR14][R28.64+0x61], R13 ;  /* 0x0000610d1c00d986 */ /* 0x000fe2000c10110e */
[----:B------:R-:W-:-:S03]  /*e440*/  ISETP.LT.OR P5, PT, R42, 0x6a, !P1 ;  /* 0x0000006a2a00780c */ /* 0x000fc60004fa1670 */
[----:B------:R0:W-:Y:S01]  /*e450*/  @!P2 STG.E.U8 desc[UR14][R28.64+0x60], R9 ;  /* 0x000060091c00a986 */ /* 0x0001e2000c10110e */
[----:B------:R-:W-:-:S03]  /*e460*/  ISETP.LT.OR P2, PT, R42, 0x69, !P3 ;  /* 0x000000692a00780c */ /* 0x000fc60005f41670 */
[----:B------:R0:W-:Y:S01]  /*e470*/  @!P6 STG.E.U8 desc[UR14][R30.64+0x68], R7 ;  /* 0x000068071e00e986 */ /* 0x0001e2000c10110e */
[----:B------:R-:W-:Y:S01]  /*e480*/  ISETP.LT.OR P6, PT, R42, 0x6a, !P3 ;  /* 0x0000006a2a00780c */ /* 0x000fe20005fc1670 */
[----:B------:R-:W-:Y:S01]  /*e490*/  FMUL R2, R218, UR20 ;  /* 0x00000014da027c20 */ /* 0x000fe20008400000 */
[----:B------:R-:W-:Y:S01]  /*e4a0*/  FMUL R3, R219, UR20 ;  /* 0x00000014db037c20 */ /* 0x000fe20008400000 */
[----:B-1----:R-:W-:-:S03]  /*e4b0*/  F2FP.SATFINITE.E4M3.F32.PACK_AB_MERGE_C R5, RZ, R0, RZ ;  /* 0x00000000ff05723e */ /* 0x002fc600048070ff */
[----:B------:R-:W-:Y:S02]  /*e4c0*/  F2FP.SATFINITE.E4M3.F32.PACK_AB_MERGE_C R11, RZ, R2, RZ ;  /* 0x00000002ff0b723e */ /* 0x000fe400048070ff */
[----:B0-----:R-:W-:Y:S01]  /*e4d0*/  F2FP.SATFINITE.E4M3.F32.PACK_AB_MERGE_C R9, RZ, R3, RZ ;  /* 0x00000003ff09723e */ /* 0x001fe200048070ff */
[----:B------:R-:W-:Y:S01]  /*e4e0*/  @!P5 STG.E.U8 desc[UR14][R30.64+0x69], R5 ;  /* 0x000069051e00d986 */ /* 0x000fe2000c10110e */
[----:B------:R-:W-:-:S03]  /*e4f0*/  ISETP.LT.OR P5, PT, R42, 0x71, !P3 ;  /* 0x000000712a00780c */ /* 0x000fc60005fa1670 */
[----:B------:R-:W-:Y:S01]  /*e500*/  @!P2 STG.E.U8 desc[UR14][R28.64+0x68], R11 ;  /* 0x0000680b1c00a986 */ /* 0x000fe2000c10110e */
[----:B------:R-:W-:-:S03]  /*e510*/  ISETP.LT.OR P2, PT, R42, 0x71, !P1 ;  /* 0x000000712a00780c */ /* 0x000fc60004f41670 */
[----:B------:R-:W-:Y:S01]  /*e520*/  @!P6 STG.E.U8 desc[UR14][R28.64+0x69], R9 ;  /* 0x000069091c00e986 */ /* 0x000fe2000c10110e */
[----:B------:R-:W-:Y:S01]  /*e530*/  ISETP.LT.OR P6, PT, R42, 0x72, !P1 ;  /* 0x000000722a00780c */ /* 0x000fe20004fc1670 */
[----:B------:R-:W-:Y:S01]  /*e540*/  FMUL R0, R221, UR20 ;  /* 0x00000014dd007c20 */ /* 0x000fe20008400000 */
[----:B------:R-:W-:-:S04]  /*e550*/  FMUL R2, R220, UR20 ;  /* 0x00000014dc027c20 */ /* 0x000fc80008400000 */
[----:B------:R-:W-:Y:S02]  /*e560*/  F2FP.SATFINITE.E4M3.F32.PACK_AB_MERGE_C R7, RZ, R0, RZ ;  /* 0x00000000ff07723e */ /* 0x000fe400048070ff */
[----:B------:R-:W-:-:S03]  /*e570*/  F2FP.SATFINITE.E4M3.F32.PACK_AB_MERGE_C R13, RZ, R2, RZ ;  /* 0x00000002ff0d723e */ /* 0x000fc600048070ff */
[----:B------:R0:W-:Y:S01]  /*e580*/  @!P2 STG.E.U8 desc[UR14][R30.64+0x70], R7 ;  /* 0x000070071e00a986 */ /* 0x0001e2000c10110e */
[----:B------:R-:W-:-:S03]  /*e590*/  ISETP.LT.OR P2, PT, R42, 0x79, !P1 ;  /* 0x000000792a00780c */ /* 0x000fc60004f41670 */
[----:B------:R1:W-:Y:S01]  /*e5a0*/  @!P6 STG.E.U8 desc[UR14][R30.64+0x71], R13 ;  /* 0x0000710d1e00e986 */ /* 0x0003e2000c10110e */
[C---:B------:R-:W-:Y:S02]  /*e5b0*/  ISETP.LT.OR P6, PT, R42.reuse, 0x72, !P3 ;  /* 0x000000722a00780c */ /* 0x040fe40005fc1670 */
[----:B------:R-:W-:Y:S01]  /*e5c0*/  ISETP.LT.OR P1, PT, R42, 0x7a, !P1 ;  /* 0x0000007a2a00780c */ /* 0x000fe20004f21670 */
[----:B------:R-:W-:-:S05]  /*e5d0*/  FMUL R3, R223, UR20 ;  /* 0x00000014df037c20 */ /* 0x000fca0008400000 */
[----:B------:R-:W-:Y:S01]  /*e5e0*/  F2FP.SATFINITE.E4M3.F32.PACK_AB_MERGE_C R15, RZ, R3, RZ ;  /* 0x00000003ff0f723e */ /* 0x000fe200048070ff */
[----:B--2---:R-:W-:-:S04]  /*e5f0*/  FMUL R0, R222, UR20 ;  /* 0x00000014de007c20 */ /* 0x004fc80008400000 */
[----:B------:R1:W-:Y:S01]  /*e600*/  @!P5 STG.E.U8 desc[UR14][R28.64+0x70], R15 ;  /* 0x0000700f1c00d986 */ /* 0x0003e2000c10110e */
[C---:B------:R-:W-:Y:S02]  /*e610*/  ISETP.LT.OR P5, PT, R42.reuse, 0x79, !P3 ;  /* 0x000000792a00780c */ /* 0x040fe40005fa1670 */
[----:B------:R-:W-:Y:S02]  /*e620*/  ISETP.LT.OR P3, PT, R42, 0x7a, !P3 ;  /* 0x0000007a2a00780c */ /* 0x000fe40005f61670 */
[----:B0-----:R-:W-:Y:S01]  /*e630*/  F2FP.SATFINITE.E4M3.F32.PACK_AB_MERGE_C R7, RZ, R0, RZ ;  /* 0x00000000ff07723e */ /* 0x001fe200048070ff */
[----:B---3--:R-:W-:Y:S01]  /*e640*/  FMUL R2, R224, UR20 ;  /* 0x00000014e0027c20 */ /* 0x008fe20008400000 */
[----:B----4-:R-:W-:-:S04]  /*e650*/  FMUL R3, R225, UR20 ;  /* 0x00000014e1037c20 */ /* 0x010fc80008400000 */
[----:B------:R-:W-:Y:S01]  /*e660*/  F2FP.SATFINITE.E4M3.F32.PACK_AB_MERGE_C R9, RZ, R2, RZ ;  /* 0x00000002ff09723e */ /* 0x000fe200048070ff */
[----:B------:R-:W-:Y:S01]  /*e670*/  FMUL R4, R226, UR20 ;  /* 0x00000014e2047c20 */ /* 0x000fe20008400000 */
[----:B------:R-:W-:Y:S01]  /*e680*/  FMUL R5, R227, UR20 ;  /* 0x00000014e3057c20 */ /* 0x000fe20008400000 */
[----:B------:R-:W-:-:S03]  /*e690*/  F2FP.SATFINITE.E4M3.F32.PACK_AB_MERGE_C R3, RZ, R3, RZ ;  /* 0x00000003ff03723e */ /* 0x000fc600048070ff */
[----:B------:R-:W-:Y:S02]  /*e6a0*/  F2FP.SATFINITE.E4M3.F32.PACK_AB_MERGE_C R11, RZ, R4, RZ ;  /* 0x00000004ff0b723e */ /* 0x000fe400048070ff */
[----:B------:R-:W-:Y:S01]  /*e6b0*/  F2FP.SATFINITE.E4M3.F32.PACK_AB_MERGE_C R5, RZ, R5, RZ ;  /* 0x00000005ff05723e */ /* 0x000fe200048070ff */
[----:B------:R1:W-:Y:S04]  /*e6c0*/  @!P6 STG.E.U8 desc[UR14][R28.64+0x71], R7 ;  /* 0x000071071c00e986 */ /* 0x0003e8000c10110e */
[----:B------:R1:W-:Y:S04]  /*e6d0*/  @!P2 STG.E.U8 desc[UR14][R30.64+0x78], R9 ;  /* 0x000078091e00a986 */ /* 0x0003e8000c10110e */
[----:B------:R1:W-:Y:S04]  /*e6e0*/  @!P1 STG.E.U8 desc[UR14][R30.64+0x79], R3 ;  /* 0x000079031e009986 */ /* 0x0003e8000c10110e */
[----:B------:R1:W-:Y:S04]  /*e6f0*/  @!P5 STG.E.U8 desc[UR14][R28.64+0x78], R11 ;  /* 0x0000780b1c00d986 */ /* 0x0003e8000c10110e */
[----:B------:R1:W-:Y:S02]  /*e700*/  @!P3 STG.E.U8 desc[UR14][R28.64+0x79], R5 ;  /* 0x000079051c00b986 */ /* 0x0003e4000c10110e */
.L_x_293:
[----:B------:R-:W-:Y:S05]  /*e710*/  BSYNC B0 ;  /* 0x0000000000007941 */ /* 0x000fea0003800000 */
.L_x_35:
[----:B01---5:R-:W2:Y:S04]  /*e720*/  LDL.LU R3, [R1+0x74] ;  /* 0x0000740001037983 */ /* 0x023ea80000300800 */
[----:B------:R-:W2:Y:S01]  /*e730*/  LDL.LU R2, [R1+0x78] ;  /* 0x0000780001027983 */ /* 0x000ea20000300800 */
[----:B------:R-:W-:Y:S01]  /*e740*/  ULDC UR6, c[0x0][0xc] ;  /* 0x0000030000067ab9 */ /* 0x000fe20000000800 */
[----:B------:R-:W-:Y:S01]  /*e750*/  ULDC UR7, c[0x0][0x10] ;  /* 0x0000040000077ab9 */ /* 0x000fe20000000800 */
[----:B------:R-:W2:Y:S01]  /*e760*/  LDC R5, c[0x0][0x14] ;  /* 0x00000500ff057b82 */ /* 0x000ea20000000800 */
[----:B------:R-:W-:Y:S01]  /*e770*/  UIMAD.WIDE.U32 UR6, UR6, UR7, URZ ;  /* 0x00000007060672a5 */ /* 0x000fe2000f8e003f */
[----:B------:R-:W-:Y:S01]  /*e780*/  PRMT R0, RZ, 0x7610, R0 ;  /* 0x00007610ff007816 */ /* 0x000fe20000000000 */
[----:B------:R-:W-:-:S04]  /*e790*/  UMOV UR12, 0xffffffff ;  /* 0xffffffff000c7882 */ /* 0x000fc80000000000 */
[----:B--2---:R-:W-:-:S04]  /*e7a0*/  IMAD.WIDE.U32 R2, R5, UR6, R2 ;  /* 0x0000000605027c25 */ /* 0x004fc8000f8e0002 */
[----:B------:R-:W-:Y:S01]  /*e7b0*/  IMAD R5, R5, UR7, RZ ;  /* 0x0000000705057c24 */ /* 0x000fe2000f8e02ff */
[----:B------:R-:W-:Y:S01]  /*e7c0*/  ULDC.64 UR6, c[0x0][0x650] ;  /* 0x0001940000067ab9 */ /* 0x000fe20000000a00 */
[----:B------:R-:W-:Y:S01]  /*e7d0*/  IMAD.MOV.U32 R19, RZ, RZ, R2 ;  /* 0x000000ffff137224 */ /* 0x000fe200078e0002 */
[----:B------:R-:W-:Y:S01]  /*e7e0*/  ISETP.GE.U32.AND P1, PT, R2, UR6, PT ;  /* 0x0000000602007c0c */ /* 0x000fe2000bf26070 */
[----:B------:R-:W-:Y:S02]  /*e7f0*/  IMAD.IADD R22, R3, 0x1, R5 ;  /* 0x0000000103167824 */ /* 0x000fe400078e0205 */
[----:B------:R-:W-:-:S03]  /*e800*/  IMAD.MOV.U32 R2, RZ, RZ, -0x1 ;  /* 0xffffffffff027424 */ /* 0x000fc600078e00ff */
[----:B------:R0:W-:Y:S01]  /*e810*/  STL [R1+0x74], R22 ;  /* 0x0000741601007387 */ /* 0x0001e20000100800 */
[----:B------:R-:W-:-:S03]  /*e820*/  ISETP.GE.U32.AND.EX P1, PT, R22, UR7, PT, P1 ;  /* 0x0000000716007c0c */ /* 0x000fc6000bf26110 */
[----:B------:R0:W-:Y:S04]  /*e830*/  STL [R1+0x78], R19 ;  /* 0x0000781301007387 */ /* 0x0001e80000100800 */
[----:B------:R0:W-:Y:S06]  /*e840*/  STL [R1+0x7c], R2 ;  /* 0x00007c0201007387 */ /* 0x0001ec0000100800 */
[----:B------:R-:W-:Y:S05]  /*e850*/  @P1 BRA `(.L_x_294) ;  /* 0x00000004006c1947 */ /* 0x000fea0003800000 */
[----:B------:R-:W1:Y:S01]  /*e860*/  S2R R14, SR_CTAID.X ;  /* 0x00000000000e7919 */ /* 0x000e620000002500 */
[----:B------:R-:W2:Y:S01]  /*e870*/  LDC.64 R8, c[0x0][0x628] ;  /* 0x00018a00ff087b82 */ /* 0x000ea20000000a00 */
[----:B------:R-:W-:Y:S01]  /*e880*/  ULDC UR6, c[0x0][0x150] ;  /* 0x0000540000067ab9 */ /* 0x000fe20000000800 */
[----:B------:R-:W-:Y:S01]  /*e890*/  IMAD.MOV.U32 R6, RZ, RZ, R19 ;  /* 0x000000ffff067224 */ /* 0x000fe200078e0013 */
[----:B------:R-:W0:Y:S01]  /*e8a0*/  S2R R16, SR_CTAID.Y ;  /* 0x0000000000107919 */ /* 0x000e220000002600 */
[----:B------:R-:W-:-:S04]  /*e8b0*/  IMAD.MOV.U32 R7, RZ, RZ, R22 ;  /* 0x000000ffff077224 */ /* 0x000fc800078e0016 */
[----:B------:R-:W0:Y:S08]  /*e8c0*/  LDC R17, c[0x0][0x144] ;  /* 0x00005100ff117b82 */ /* 0x000e300000000800 */
[----:B------:R-:W0:Y:S08]  /*e8d0*/  LDC R10, c[0x0][0x630] ;  /* 0x00018c00ff0a7b82 */ /* 0x000e300000000800 */
[----:B------:R-:W0:Y:S01]  /*e8e0*/  LDC.64 R12, c[0x0][0x620] ;  /* 0x00018800ff0c7b82 */ /* 0x000e220000000a00 */
[----:B--2---:R-:W-:-:S04]  /*e8f0*/  ISETP.NE.U32.AND P1, PT, R8, RZ, PT ;  /* 0x000000ff0800720c */ /* 0x004fc80003f25070 */
[----:B------:R-:W-:Y:S02]  /*e900*/  ISETP.NE.AND.EX P1, PT, R9, RZ, PT, P1 ;  /* 0x000000ff0900720c */ /* 0x000fe40003f25310 */
[----:B-1----:R-:W-:-:S05]  /*e910*/  I2FP.F32.U32 R0, R14 ;  /* 0x0000000e00007245 */ /* 0x002fca0000201000 */
[----:B------:R-:W-:-:S04]  /*e920*/  FMUL R0, R0, UR6 ;  /* 0x0000000600007c20 */ /* 0x000fc80008400000 */
[----:B------:R1:W2:Y:S02]  /*e930*/  F2I.U32.TRUNC.NTZ R15, R0 ;  /* 0x00000000000f7305 */ /* 0x0002a4000020f000 */
[----:B------:R-:W-:Y:S05]  /*e940*/  @!P1 BRA `(.L_x_295) ;  /* 0x0000000000289947 */ /* 0x000fea0003800000 */
[----:B-1----:R-:W1:Y:S02]  /*e950*/  LDC R0, c[0x0][0x634] ;  /* 0x00018d00ff007b82 */ /* 0x002e640000000800 */
[----:B-1----:R-:W-:-:S05]  /*e960*/  IADD3 R7, P1, R19, R0, RZ ;  /* 0x0000000013077210 */ /* 0x002fca0007f3e0ff */
[----:B------:R-:W-:-:S04]  /*e970*/  IMAD.X R11, RZ, RZ, R22, P1 ;  /* 0x000000ffff0b7224 */ /* 0x000fc800008e0616 */
[----:B0-----:R-:W-:-:S04]  /*e980*/  IMAD.WIDE.U32 R2, R11, R8, RZ ;  /* 0x000000080b027225 */ /* 0x001fc800078e00ff */
[----:B------:R-:W-:-:S04]  /*e990*/  IMAD.WIDE.U32 R4, P1, R7, R9, R2 ;  /* 0x0000000907047225 */ /* 0x000fc80007820002 */
[----:B------:R-:W-:-:S04]  /*e9a0*/  IMAD.WIDE.U32 R2, R7, R8, RZ ;  /* 0x0000000807027225 */ /* 0x000fc800078e00ff */
[----:B------:R-:W-:Y:S01]  /*e9b0*/  IMAD.X R7, RZ, RZ, RZ, P1 ;  /* 0x000000ffff077224 */ /* 0x000fe200008e06ff */
[----:B------:R-:W-:Y:S01]  /*e9c0*/  IADD3 RZ, P1, R3, R4, RZ ;  /* 0x0000000403ff7210 */ /* 0x000fe20007f3e0ff */
[----:B------:R-:W-:-:S04]  /*e9d0*/  IMAD.MOV.U32 R6, RZ, RZ, R5 ;  /* 0x000000ffff067224 */ /* 0x000fc800078e0005 */
[----:B------:R-:W-:-:S08]  /*e9e0*/  IMAD.WIDE.U32.X R6, R11, R9, R6, P1 ;  /* 0x000000090b067225 */ /* 0x000fd000008e0406 */
.L_x_295:
[-CC-:B0-----:R-:W-:Y:S01]  /*e9f0*/  SHF.R.U64 R24, R6, R10.reuse, R7.reuse ;  /* 0x0000000a06187219 */ /* 0x181fe20000001207 */
[----:B------:R-:W0:Y:S01]  /*ea00*/  LDC.64 R20, c[0x0][0x640] ;  /* 0x00019000ff147b82 */ /* 0x000e220000000a00 */
[----:B-1----:R-:W-:Y:S01]  /*ea10*/  SHF.R.U32.HI R0, RZ, R10, R7 ;  /* 0x0000000aff007219 */ /* 0x002fe20000011607 */
[----:B------:R-:W-:Y:S01]  /*ea20*/  IMAD.MOV.U32 R2, RZ, RZ, R19 ;  /* 0x000000ffff027224 */ /* 0x000fe200078e0013 */
[----:B------:R-:W-:Y:S01]  /*ea30*/  IADD3 R5, P1, RZ, -R24, RZ ;  /* 0x80000018ff057210 */ /* 0x000fe20007f3e0ff */
[----:B--2---:R-:W-:Y:S01]  /*ea40*/  IMAD.MOV R15, RZ, RZ, -R15 ;  /* 0x000000ffff0f7224 */ /* 0x004fe200078e0a0f */
[----:B------:R-:W-:Y:S01]  /*ea50*/  ULDC UR6, c[0x0][0x154] ;  /* 0x0000550000067ab9 */ /* 0x000fe20000000800 */
[----:B------:R-:W-:Y:S02]  /*ea60*/  IMAD.MOV.U32 R7, RZ, RZ, 0x1 ;  /* 0x00000001ff077424 */ /* 0x000fe400078e00ff */
[----:B------:R-:W1:Y:S01]  /*ea70*/  LDC R4, c[0x0][0x618] ;  /* 0x00018600ff047b82 */ /* 0x000e620000000800 */
[----:B------:R-:W-:-:S02]  /*ea80*/  IMAD.X R3, RZ, RZ, ~R0, P1 ;  /* 0x000000ffff037224 */ /* 0x000fc400008e0e00 */
[----:B------:R-:W-:Y:S02]  /*ea90*/  IMAD R15, R17, R15, R14 ;  /* 0x0000000f110f7224 */ /* 0x000fe400078e020e */
[-C--:B------:R-:W-:Y:S02]  /*eaa0*/  IMAD R0, R3, R12.reuse, RZ ;  /* 0x0000000c03007224 */ /* 0x080fe400078e02ff */
[----:B------:R-:W-:Y:S01]  /*eab0*/  IMAD.MOV.U32 R3, RZ, RZ, R22 ;  /* 0x000000ffff037224 */ /* 0x000fe200078e0016 */
[----:B------:R-:W2:Y:S01]  /*eac0*/  LDC R6, c[0x0][0x608] ;  /* 0x00018200ff067b82 */ /* 0x000ea20000000800 */
[----:B------:R-:W-:-:S04]  /*ead0*/  IMAD.WIDE.U32 R2, R5, R12, R2 ;  /* 0x0000000c05027225 */ /* 0x000fc800078e0002 */
[----:B------:R-:W-:-:S03]  /*eae0*/  IMAD R5, R5, R13, R0 ;  /* 0x0000000d05057224 */ /* 0x000fc600078e0200 */
[----:B------:R-:W5:Y:S01]  /*eaf0*/  LDC R18, c[0x0][0x658] ;  /* 0x00019600ff127b82 */ /* 0x000f620000000800 */
[----:B------:R-:W-:Y:S01]  /*eb00*/  I2FP.F32.U32 R0, R16 ;  /* 0x0000001000007245 */ /* 0x000fe20000201000 */
[----:B------:R-:W-:Y:S01]  /*eb10*/  IMAD.IADD R3, R3, 0x1, R5 ;  /* 0x0000000103037824 */ /* 0x000fe200078e0205 */
[----:B0-----:R-:W-:Y:S01]  /*eb20*/  ISETP.NE.U32.AND P1, PT, R20, RZ, PT ;  /* 0x000000ff1400720c */ /* 0x001fe20003f25070 */
[----:B------:R-:W-:Y:S02]  /*eb30*/  IMAD.MOV.U32 R5, RZ, RZ, -0x1 ;  /* 0xffffffffff057424 */ /* 0x000fe400078e00ff */
[----:B------:R-:W-:Y:S02]  /*eb40*/  FMUL R0, R0, UR6 ;  /* 0x0000000600007c20 */ /* 0x000fe40008400000 */
[----:B------:R-:W0:Y:S01]  /*eb50*/  LDC R13, c[0x0][0x148] ;  /* 0x00005200ff0d7b82 */ /* 0x000e220000000800 */
[----:B-1----:R-:W-:Y:S01]  /*eb60*/  SHF.R.U64 R10, R2, R4, R3 ;  /* 0x00000004020a7219 */ /* 0x002fe20000001203 */
[----:B------:R1:W0:Y:S01]  /*eb70*/  F2I.U32.TRUNC.NTZ R12, R0 ;  /* 0x00000000000c7305 */ /* 0x000222000020f000 */
[----:B------:R-:W-:-:S02]  /*eb80*/  ISETP.NE.AND.EX P1, PT, R21, RZ, PT, P1 ;  /* 0x000000ff1500720c */ /* 0x000fc40003f25310 */
[----:B------:R-:W-:-:S03]  /*eb90*/  SHF.R.U32.HI R3, RZ, R4, R3 ;  /* 0x00000004ff037219 */ /* 0x000fc60000011603 */
[----:B------:R-:W0:Y:S01]  /*eba0*/  LDC R14, c[0x0][0x600] ;  /* 0x00018000ff0e7b82 */ /* 0x000e220000000800 */
[-CC-:B--2---:R-:W-:Y:S02]  /*ebb0*/  SHF.R.U64 R8, R10, R6.reuse, R3.reuse ;  /* 0x000000060a087219 */ /* 0x184fe40000001203 */
[----:B------:R-:W-:-:S05]  /*ebc0*/  SHF.R.U32.HI R3, RZ, R6, R3 ;  /* 0x00000006ff037219 */ /* 0x000fca0000011603 */
[----:B------:R-:W2:Y:S01]  /*ebd0*/  LDC R19, c[0x0][0x648] ;  /* 0x00019200ff137b82 */ /* 0x000ea20000000800 */
[-CC-:B-----5:R-:W-:Y:S02]  /*ebe0*/  SHF.R.U64 R11, R8, R18.reuse, R3.reuse ;  /* 0x00000012080b7219 */ /* 0x1a0fe40000001203 */
[-C--:B------:R-:W-:Y:S02]  /*ebf0*/  SHF.L.U32 R5, R5, R18.reuse, RZ ;  /* 0x0000001205057219 */ /* 0x080fe400000006ff */
[-C--:B------:R-:W-:Y:S01]  /*ec00*/  SHF.R.U32.HI R3, RZ, R18.reuse, R3 ;  /* 0x00000012ff037219 */ /* 0x080fe20000011603 */
[----:B------:R-:W-:Y:S01]  /*ec10*/  IMAD.MOV.U32 R2, RZ, RZ, R11 ;  /* 0x000000ffff027224 */ /* 0x000fe200078e000b */
[----:B------:R-:W-:Y:S01]  /*ec20*/  SHF.L.U32 R40, R7, R18, RZ ;  /* 0x0000001207287219 */ /* 0x000fe200000006ff */
[----:B------:R-:W0:Y:S01]  /*ec30*/  LDC R22, c[0x0][0x638] ;  /* 0x00018e00ff167b82 */ /* 0x000e220000000800 */
[----:B------:R-:W-:-:S07]  /*ec40*/  LOP3.LUT R17, RZ, R5, RZ, 0x33, !PT ;  /* 0x00000005ff117212 */ /* 0x000fce00078e33ff */
[----:B------:R-:W0:Y:S01]  /*ec50*/  LDC R23, c[0x0][0x610] ;  /* 0x00018400ff177b82 */ /* 0x000e220000000800 */
[----:B-1----:R-:W-:Y:S05]  /*ec60*/  @!P1 BRA `(.L_x_296) ;  /* 0x0000000000289947 */ /* 0x002fea0003800000 */
[----:B------:R-:W1:Y:S02]  /*ec70*/  LDC R0, c[0x0][0x64c] ;  /* 0x00019300ff007b82 */ /* 0x000e640000000800 */
[----:B-1----:R-:W-:-:S05]  /*ec80*/  IADD3 R7, P1, R11, R0, RZ ;  /* 0x000000000b077210 */ /* 0x002fca0007f3e0ff */
        /* <DEDUP_REMOVED lines=8> */
.L_x_296:
[----:B--2---:R-:W-:Y:S01]  /*ed10*/  SHF.R.U64 R0, R2, R19, R3 ;  /* 0x0000001302007219 */ /* 0x004fe20000001203 */
[----:B0-----:R-:W-:Y:S01]  /*ed20*/  VIADD R3, R14, 0xffffffff ;  /* 0xffffffff0e037836 */ /* 0x001fe20000000000 */
[----:B------:R-:W-:Y:S01]  /*ed30*/  LOP3.LUT R5, R8, R17, RZ, 0xc0, !PT ;  /* 0x0000001108057212 */ /* 0x000fe200078ec0ff */
[----:B------:R-:W-:Y:S01]  /*ed40*/  IMAD.MOV R12, RZ, RZ, -R12 ;  /* 0x000000ffff0c7224 */ /* 0x000fe200078e0a0c */
[----:B------:R-:W-:Y:S01]  /*ed50*/  R2UR UR12, R24 ;  /* 0x00000000180c72ca */ /* 0x000fe200000e0000 */
[----:B------:R-:W-:Y:S01]  /*ed60*/  IMAD.MOV R2, RZ, RZ, -R0 ;  /* 0x000000ffff027224 */ /* 0x000fe200078e0a00 */
[----:B------:R-:W-:Y:S01]  /*ed70*/  LOP3.LUT R3, R10, R3, RZ, 0xc0, !PT ;  /* 0x000000030a037212 */ /* 0x000fe200078ec0ff */
[----:B------:R-:W-:Y:S02]  /*ed80*/  IMAD R40, R40, R0, R5 ;  /* 0x0000000028287224 */ /* 0x000fe400078e0205 */
[----:B------:R-:W-:Y:S02]  /*ed90*/  @P4 IMAD R15, R13, R12, R16 ;  /* 0x0000000c0d0f4224 */ /* 0x000fe400078e0210 */
[----:B------:R-:W-:-:S02]  /*eda0*/  IMAD R0, R2, R22, R11 ;  /* 0x0000001602007224 */ /* 0x000fc400078e020b */
[----:B------:R-:W-:Y:S02]  /*edb0*/  IMAD R40, R40, R23, R15 ;  /* 0x0000001728287224 */ /* 0x000fe400078e020f */
[----:B------:R-:W-:Y:S02]  /*edc0*/  IMAD R3, R0, R14, R3 ;  /* 0x0000000e00037224 */ /* 0x000fe400078e0203 */
[----:B------:R-:W-:-:S03]  /*edd0*/  IMAD.MOV.U32 R0, RZ, RZ, 0x1 ;  /* 0x00000001ff007424 */ /* 0x000fc600078e00ff */
[----:B------:R-:W-:Y:S02]  /*ede0*/  SEL R2, R3, R40, !P4 ;  /* 0x0000002803027207 */ /* 0x000fe40006000000 */
[----:B------:R-:W-:-:S03]  /*edf0*/  SEL R40, R40, R3, !P4 ;  /* 0x0000000328287207 */ /* 0x000fc60006000000 */
[----:B------:R1:W-:Y:S04]  /*ee00*/  STL [R1+0x7c], R2 ;  /* 0x00007c0201007387 */ /* 0x0003e80000100800 */
.L_x_294:
[----:B------:R-:W-:Y:S01]  /*ee10*/  UIADD3 UR5, UR9, UR5, URZ ;  /* 0x0000000509057290 */ /* 0x000fe2000fffe03f */
[----:B------:R2:W-:Y:S01]  /*ee20*/  STL [R1+0x80], R40 ;  /* 0x0000802801007387 */ /* 0x0005e20000100800 */
[----:B------:R-:W-:Y:S02]  /*ee30*/  LOP3.LUT P1, RZ, R0, 0xff, RZ, 0xc0, !PT ;  /* 0x000000ff00ff7812 */ /* 0x000fe4000782c0ff */
[----:B------:R-:W-:Y:S02]  /*ee40*/  USHF.R.U32.HI UR6, URZ, 0x2, UR5 ;  /* 0x000000023f067899 */ /* 0x000fe40008011605 */
[----:B------:R-:W-:Y:S02]  /*ee50*/  UISETP.GT.U32.AND UP0, UPT, UR5, 0x3, UPT ;  /* 0x000000030500788c */ /* 0x000fe4000bf04070 */
[----:B------:R-:W-:Y:S02]  /*ee60*/  ULOP3.LUT UR6, UR6, 0x1, URZ, 0xc0, !UPT ;  /* 0x0000000106067892 */ /* 0x000fe4000f8ec03f */
[----:B------:R-:W-:-:S02]  /*ee70*/  UISETP.LT.U32.AND UP0, UPT, UR9, 0x4, UP0 ;  /* 0x000000040900788c */ /* 0x000fc40008701070 */
[----:B------:R-:W-:Y:S02]  /*ee80*/  UISETP.NE.U32.AND UP1, UPT, UR6, 0x1, UPT ;  /* 0x000000010600788c */ /* 0x000fe4000bf25070 */
[----:B------:R-:W-:Y:S02]  /*ee90*/  USEL UR7, URZ, 0x1, !UP0 ;  /* 0x000000013f077887 */ /* 0x000fe4000c000000 */
[----:B------:R-:W-:Y:S02]  /*eea0*/  UISETP.GT.U32.AND UP1, UPT, UR9, 0x3, !UP1 ;  /* 0x000000030900788c */ /* 0x000fe4000cf24070 */
[----:B------:R-:W-:Y:S02]  /*eeb0*/  ULOP3.LUT UR5, UR5, 0x3, URZ, 0xc0, !UPT ;  /* 0x0000000305057892 */ /* 0x000fe4000f8ec03f */
[----:B------:R-:W-:-:S04]  /*eec0*/  USEL UR6, URZ, 0x1, !UP1 ;  /* 0x000000013f067887 */ /* 0x000fc8000c800000 */
[----:B------:R-:W-:Y:S01]  /*eed0*/  ULOP3.LUT UR4, UR6, UR4, UR7, 0x96, !UPT ;  /* 0x0000000406047292 */ /* 0x000fe2000f8e9607 */
[----:B--2---:R-:W-:Y:S11]  /*eee0*/  @P1 BRA `(.L_x_297) ;  /* 0xffffff2000dc1947 */ /* 0x004ff6000383ffff */
[----:B------:R-:W-:Y:S05]  /*eef0*/  EXIT ;  /* 0x000000000000794d */ /* 0x000fea0003800000 */
.L_x_7:
[----:B------:R-:W2:Y:S01]  /*ef00*/  LDL R22, [R1+0x78] ;  /* 0x0000780001167983 */ /* 0x000ea20000100800 */
[----:B0-----:R-:W-:-:S03]  /*ef10*/  ULDC.64 UR4, c[0x0][0x650] ;  /* 0x0001940000047ab9 */ /* 0x001fc60000000a00 */
[----:B-1----:R-:W3:Y:S01]  /*ef20*/  LDL R23, [R1+0x74] ;  /* 0x0000740001177983 */ /* 0x002ee20000100800 */
[----:B------:R-:W-:Y:S01]  /*ef30*/  PRMT R4, RZ, 0x7610, R4 ;  /* 0x00007610ff047816 */ /* 0x000fe20000000004 */
[----:B------:R-:W-:Y:S02]  /*ef40*/  IMAD.MOV.U32 R5, RZ, RZ, -0x1 ;  /* 0xffffffffff057424 */ /* 0x000fe400078e00ff */
[----:B------:R-:W-:Y:S02]  /*ef50*/  IMAD.MOV.U32 R7, RZ, RZ, -0x1 ;  /* 0xffffffffff077424 */ /* 0x000fe400078e00ff */
[----:B------:R-:W-:Y:S01]  /*ef60*/  IMAD.MOV.U32 R6, RZ, RZ, -0x1 ;  /* 0xffffffffff067424 */ /* 0x000fe200078e00ff */
[----:B--2---:R-:W-:-:S04]  /*ef70*/  ISETP.GE.U32.AND P0, PT, R22, UR4, PT ;  /* 0x0000000416007c0c */ /* 0x004fc8000bf06070 */
[----:B---3--:R-:W-:-:S13]  /*ef80*/  ISETP.GE.U32.AND.EX P0, PT, R23, UR5, PT, P0 ;  /* 0x0000000517007c0c */ /* 0x008fda000bf06100 */
[----:B------:R-:W-:Y:S05]  /*ef90*/  @P0 BRA `(.L_x_298) ;  /* 0x00000004002c0947 */ /* 0x000fea0003800000 */
[----:B------:R-:W0:Y:S01]  /*efa0*/  LDC.64 R14, c[0x0][0x628] ;  /* 0x00018a00ff0e7b82 */ /* 0x000e220000000a00 */
[----:B------:R-:W-:Y:S02]  /*efb0*/  IMAD.MOV.U32 R8, RZ, RZ, R22 ;  /* 0x000000ffff087224 */ /* 0x000fe400078e0016 */
[----:B------:R-:W-:-:S05]  /*efc0*/  IMAD.MOV.U32 R9, RZ, RZ, R23 ;  /* 0x000000ffff097224 */ /* 0x000fca00078e0017 */
[----:B------:R-:W1:Y:S08]  /*efd0*/  LDC R10, c[0x0][0x630] ;  /* 0x00018c00ff0a7b82 */ /* 0x000e700000000800 */
[----:B------:R-:W2:Y:S01]  /*efe0*/  LDC.64 R16, c[0x0][0x620] ;  /* 0x00018800ff107b82 */ /* 0x000ea20000000a00 */
[----:B0-----:R-:W-:-:S04]  /*eff0*/  ISETP.NE.U32.AND P0, PT, R14, RZ, PT ;  /* 0x000000ff0e00720c */ /* 0x001fc80003f05070 */
[----:B------:R-:W-:-:S13]  /*f000*/  ISETP.NE.AND.EX P0, PT, R15, RZ, PT, P0 ;  /* 0x000000ff0f00720c */ /* 0x000fda0003f05300 */
[----:B-12---:R-:W-:Y:S05]  /*f010*/  @!P0 BRA `(.L_x_299) ;  /* 0x0000000000288947 */ /* 0x006fea0003800000 */
        /* <DEDUP_REMOVED lines=10> */
.L_x_299:
[----:B------:R-:W0:Y:S01]  /*f0c0*/  LDC.64 R20, c[0x0][0x640] ;  /* 0x00019000ff147b82 */ /* 0x000e220000000a00 */
[-CC-:B------:R-:W-:Y:S02]  /*f0d0*/  SHF.R.U64 R14, R8, R10.reuse, R9.reuse ;  /* 0x0000000a080e7219 */ /* 0x180fe40000001209 */
[----:B------:R-:W-:Y:S02]  /*f0e0*/  SHF.R.U32.HI R4, RZ, R10, R9 ;  /* 0x0000000aff047219 */ /* 0x000fe40000011609 */
[----:B------:R-:W-:-:S03]  /*f0f0*/  IADD3 R7, P0, RZ, -R14, RZ ;  /* 0x8000000eff077210 */ /* 0x000fc60007f1e0ff */
[----:B------:R-:W1:Y:S02]  /*f100*/  LDC R8, c[0x0][0x618] ;  /* 0x00018600ff087b82 */ /* 0x000e640000000800 */
[----:B------:R-:W-:Y:S02]  /*f110*/  IMAD.X R5, RZ, RZ, ~R4, P0 ;  /* 0x000000ffff057224 */ /* 0x000fe400000e0e04 */
[----:B------:R-:W-:Y:S02]  /*f120*/  IMAD.MOV.U32 R4, RZ, RZ, R22 ;  /* 0x000000ffff047224 */ /* 0x000fe400078e0016 */
[-C--:B------:R-:W-:Y:S02]  /*f130*/  IMAD R6, R5, R16.reuse, RZ ;  /* 0x0000001005067224 */ /* 0x080fe400078e02ff */
[----:B------:R-:W2:Y:S01]  /*f140*/  LDC R18, c[0x0][0x608] ;  /* 0x00018200ff127b82 */ /* 0x000ea20000000800 */
[----:B------:R-:W-:Y:S02]  /*f150*/  IMAD.MOV.U32 R5, RZ, RZ, R23 ;  /* 0x000000ffff057224 */ /* 0x000fe400078e0017 */
[----:B------:R-:W-:-:S05]  /*f160*/  IMAD.WIDE.U32 R4, R7, R16, R4 ;  /* 0x0000001007047225 */ /* 0x000fca00078e0004 */
[----:B------:R-:W3:Y:S01]  /*f170*/  LDC R19, c[0x0][0x658] ;  /* 0x00019600ff137b82 */ /* 0x000ee20000000800 */
[----:B------:R-:W-:Y:S01]  /*f180*/  IMAD R7, R7, R17, R6 ;  /* 0x0000001107077224 */ /* 0x000fe200078e0206 */
[----:B0-----:R-:W-:Y:S01]  /*f190*/  ISETP.NE.U32.AND P0, PT, R20, RZ, PT ;  /* 0x000000ff1400720c */ /* 0x001fe20003f05070 */
[----:B------:R-:W-:Y:S02]  /*f1a0*/  IMAD.MOV.U32 R6, RZ, RZ, -0x1 ;  /* 0xffffffffff067424 */ /* 0x000fe400078e00ff */
[----:B------:R-:W-:Y:S01]  /*f1b0*/  IMAD.IADD R5, R5, 0x1, R7 ;  /* 0x0000000105057824 */ /* 0x000fe200078e0207 */
[----:B------:R-:W-:Y:S02]  /*f1c0*/  ISETP.NE.AND.EX P0, PT, R21, RZ, PT, P0 ;  /* 0x000000ff1500720c */ /* 0x000fe40003f05300 */
[----:B------:R-:W0:Y:S02]  /*f1d0*/  LDC R17, c[0x0][0x600] ;  /* 0x00018000ff117b82 */ /* 0x000e240000000800 */
[----:B-1----:R-:W-:-:S02]  /*f1e0*/  SHF.R.U64 R10, R4, R8, R5 ;  /* 0x00000008040a7219 */ /* 0x002fc40000001205 */
[----:B------:R-:W-:-:S04]  /*f1f0*/  SHF.R.U32.HI R5, RZ, R8, R5 ;  /* 0x00000008ff057219 */ /* 0x000fc80000011605 */
[----:B------:R-:W1:Y:S01]  /*f200*/  LDC R22, c[0x0][0x648] ;  /* 0x00019200ff167b82 */ /* 0x000e620000000800 */
[-CC-:B--2---:R-:W-:Y:S02]  /*f210*/  SHF.R.U64 R15, R10, R18.reuse, R5.reuse ;  /* 0x000000120a0f7219 */ /* 0x184fe40000001205 */
[----:B------:R-:W-:Y:S01]  /*f220*/  SHF.R.U32.HI R4, RZ, R18, R5 ;  /* 0x00000012ff047219 */ /* 0x000fe20000011605 */
[----:B------:R-:W-:-:S04]  /*f230*/  IMAD.MOV.U32 R18, RZ, RZ, 0x1 ;  /* 0x00000001ff127424 */ /* 0x000fc800078e00ff */
[----:B------:R-:W2:Y:S01]  /*f240*/  LDC R23, c[0x0][0x638] ;  /* 0x00018e00ff177b82 */ /* 0x000ea20000000800 */
[-CC-:B---3--:R-:W-:Y:S02]  /*f250*/  SHF.R.U64 R16, R15, R19.reuse, R4.reuse ;  /* 0x000000130f107219 */ /* 0x188fe40000001204 */
[-C--:B------:R-:W-:Y:S02]  /*f260*/  SHF.L.U32 R6, R6, R19.reuse, RZ ;  /* 0x0000001306067219 */ /* 0x080fe400000006ff */
[----:B------:R-:W-:Y:S01]  /*f270*/  SHF.R.U32.HI R5, RZ, R19, R4 ;  /* 0x00000013ff057219 */ /* 0x000fe20000011604 */
[----:B------:R-:W-:Y:S01]  /*f280*/  IMAD.MOV.U32 R4, RZ, RZ, R16 ;  /* 0x000000ffff047224 */ /* 0x000fe200078e0010 */
[----:B------:R-:W-:Y:S01]  /*f290*/  LOP3.LUT R24, RZ, R6, RZ, 0x33, !PT ;  /* 0x00000006ff187212 */ /* 0x000fe200078e33ff */
[----:B------:R-:W3:Y:S01]  /*f2a0*/  LDC R25, c[0x0][0x610] ;  /* 0x00018400ff197b82 */ /* 0x000ee20000000800 */
[----:B------:R-:W-:Y:S05]  /*f2b0*/  @!P0 BRA `(.L_x_300) ;  /* 0x0000000000288947 */ /* 0x000fea0003800000 */
        /* <DEDUP_REMOVED lines=10> */
.L_x_300:
[----:B-1----:R-:W-:Y:S01]  /*f360*/  SHF.R.U64 R4, R4, R22, R5 ;  /* 0x0000001604047219 */ /* 0x002fe20000001205 */
[----:B0-----:R-:W-:Y:S01]  /*f370*/  VIADD R7, R17, 0xffffffff ;  /* 0xffffffff11077836 */ /* 0x001fe20000000000 */
[----:B------:R-:W-:Y:S01]  /*f380*/  SHF.L.U32 R18, R18, R19, RZ ;  /* 0x0000001312127219 */ /* 0x000fe200000006ff */
[----:B------:R-:W-:Y:S01]  /*f390*/  @P4 IMAD R0, R11, R12, R2 ;  /* 0x0000000c0b004224 */ /* 0x000fe200078e0202 */
[----:B------:R-:W-:Y:S01]  /*f3a0*/  LOP3.LUT R3, R15, R24, RZ, 0xc0, !PT ;  /* 0x000000180f037212 */ /* 0x000fe200078ec0ff */
[----:B------:R-:W-:Y:S01]  /*f3b0*/  IMAD.MOV R5, RZ, RZ, -R4 ;  /* 0x000000ffff057224 */ /* 0x000fe200078e0a04 */
[----:B------:R-:W-:Y:S01]  /*f3c0*/  LOP3.LUT R7, R10, R7, RZ, 0xc0, !PT ;  /* 0x000000070a077212 */ /* 0x000fe200078ec0ff */
[----:B------:R-:W-:Y:S02]  /*f3d0*/  IMAD.MOV.U32 R6, RZ, RZ, R14 ;  /* 0x000000ffff067224 */ /* 0x000fe400078e000e */
[----:B------:R-:W-:Y:S02]  /*f3e0*/  IMAD R3, R18, R4, R3 ;  /* 0x0000000412037224 */ /* 0x000fe400078e0203 */
[----:B--2---:R-:W-:-:S02]  /*f3f0*/  IMAD R2, R5, R23, R16 ;  /* 0x0000001705027224 */ /* 0x004fc400078e0210 */
[----:B---3--:R-:W-:Y:S02]  /*f400*/  IMAD R0, R3, R25, R0 ;  /* 0x0000001903007224 */ /* 0x008fe400078e0200 */
[----:B------:R-:W-:Y:S02]  /*f410*/  IMAD R5, R2, R17, R7 ;  /* 0x0000001102057224 */ /* 0x000fe400078e0207 */
[----:B------:R-:W-:-:S03]  /*f420*/  IMAD.MOV.U32 R4, RZ, RZ, 0x1 ;  /* 0x00000001ff047424 */ /* 0x000fc600078e00ff */
[----:B------:R-:W-:Y:S02]  /*f430*/  SEL R7, R5, R0, !P4 ;  /* 0x0000000005077207 */ /* 0x000fe40006000000 */
[----:B------:R-:W-:-:S07]  /*f440*/  SEL R5, R0, R5, !P4 ;  /* 0x0000000500057207 */ /* 0x000fce0006000000 */
.L_x_298:
[----:B------:R-:W-:-:S08]  /*f450*/  NOP ;  /* 0x0000000000007918 */ /* 0x000fd00000000000 */
[----:B------:R-:W0:-:S00]  /*f460*/  USETMAXREG.DEALLOC.CTAPOOL 0x28 ;  /* 0x00000028000079c8 */ /* 0x000e0000080e0500 */
[----:B------:R-:W-:-:S13]  /*f470*/  ISETP.NE.AND P0, PT, RZ, UR8, PT ;  /* 0x00000008ff007c0c */ /* 0x000fda000bf05270 */
[----:B------:R-:W-:Y:S05]  /*f480*/  @P0 EXIT ;  /* 0x000000000000094d */ /* 0x000fea0003800000 */
[----:B0-----:R-:W-:Y:S01]  /*f490*/  LOP3.LUT P0, RZ, R4, 0xff, RZ, 0xc0, !PT ;  /* 0x000000ff04ff7812 */ /* 0x001fe2000780c0ff */
[----:B------:R-:W-:Y:S02]  /*f4a0*/  IMAD.MOV.U32 R11, RZ, RZ, 0x1 ;  /* 0x00000001ff0b7424 */ /* 0x000fe400078e00ff */
[----:B------:R-:W-:-:S10]  /*f4b0*/  IMAD.MOV.U32 R10, RZ, RZ, RZ ;  /* 0x000000ffff0a7224 */ /* 0x000fd400078e00ff */
[----:B------:R-:W-:Y:S05]  /*f4c0*/  @!P0 BRA `(.L_x_301) ;  /* 0x0000000c00608947 */ /* 0x000fea0003800000 */
[----:B------:R-:W0:Y:S01]  /*f4d0*/  S2UR UR12, SR_CgaCtaId ;  /* 0x00000000000c79c3 */ /* 0x000e220000008800 */
[----:B------:R-:W-:Y:S01]  /*f4e0*/  ULDC UR4, c[0x0][0x28c] ;  /* 0x0000a30000047ab9 */ /* 0x000fe20000000800 */
[----:B------:R-:W-:Y:S01]  /*f4f0*/  ULDC UR6, c[0x0][0x658] ;  /* 0x0001960000067ab9 */ /* 0x000fe20000000800 */
[----:B------:R-:W-:Y:S01]  /*f500*/  UIADD3 UR10, UR4, 0x7f, URZ ;  /* 0x0000007f040a7890 */ /* 0x000fe2000fffe03f */
[----:B------:R-:W-:Y:S01]  /*f510*/  BSSY B0, `(.L_x_301) ;  /* 0x00000d3000007945 */ /* 0x000fe20003800000 */
[----:B------:R-:W-:Y:S01]  /*f520*/  UMOV UR7, 0xffffffff ;  /* 0xffffffff00077882 */ /* 0x000fe20000000000 */
[----:B------:R-:W-:Y:S01]  /*f530*/  ULDC UR5, c[0x0][0x600] ;  /* 0x0001800000057ab9 */ /* 0x000fe20000000800 */
[----:B------:R-:W-:Y:S01]  /*f540*/  UMOV UR9, 0x1 ;  /* 0x0000000100097882 */ /* 0x000fe20000000000 */
[----:B------:R-:W-:Y:S01]  /*f550*/  USHF.L.U32 UR7, UR7, UR6, URZ ;  /* 0x0000000607077299 */ /* 0x000fe2000800063f */
[----:B------:R-:W-:Y:S01]  /*f560*/  IMAD.MOV.U32 R9, RZ, RZ, 0x1 ;  /* 0x00000001ff097424 */ /* 0x000fe200078e00ff */
[----:B------:R-:W-:Y:S01]  /*f570*/  UIADD3 UR4, UR5, -0x1, URZ ;  /* 0xffffffff05047890 */ /* 0x000fe2000fffe03f */
[----:B------:R-:W-:Y:S01]  /*f580*/  IMAD.MOV.U32 R11, RZ, RZ, 0x1 ;  /* 0x00000001ff0b7424 */ /* 0x000fe200078e00ff */
[----:B------:R-:W-:Y:S01]  /*f590*/  USHF.R.S32.HI UR11, URZ, 0x1f, UR10 ;  /* 0x0000001f3f0b7899 */ /* 0x000fe2000801140a */
[----:B------:R-:W-:Y:S01]  /*f5a0*/  IMAD.MOV.U32 R10, RZ, RZ, RZ ;  /* 0x000000ffff0a7224 */ /* 0x000fe200078e00ff */
[----:B------:R-:W-:Y:S01]  /*f5b0*/  ULDC UR8, c[0x0][0xc] ;  /* 0x0000030000087ab9 */ /* 0x000fe20000000800 */
[----:B------:R-:W-:-:S02]  /*f5c0*/  USHF.L.U32 UR5, UR9, UR6, URZ ;  /* 0x0000000609057299 */ /* 0x000fc4000800063f */
[----:B------:R-:W-:Y:S01]  /*f5d0*/  ULEA.HI UR11, UR11, UR10, URZ, 0x7 ;  /* 0x0000000a0b0b7291 */ /* 0x000fe2000f8f383f */
[----:B------:R-:W-:Y:S01]  /*f5e0*/  ULDC UR9, c[0x0][0x10] ;  /* 0x0000040000097ab9 */ /* 0x000fe20000000800 */
[----:B------:R-:W-:Y:S02]  /*f5f0*/  ULOP3.LUT UR6, URZ, UR7, URZ, 0x33, !UPT ;  /* 0x000000073f067292 */ /* 0x000fe4000f8e333f */
[----:B------:R-:W-:Y:S01]  /*f600*/  UIMAD.WIDE.U32 UR8, UR8, UR9, URZ ;  /* 0x00000009080872a5 */ /* 0x000fe2000f8e003f */
[----:B------:R-:W-:Y:S01]  /*f610*/  ULDC UR7, c[0x0][0x14] ;  /* 0x0000050000077ab9 */ /* 0x000fe20000000800 */
[----:B------:R-:W-:Y:S01]  /*f620*/  USHF.R.S32.HI UR20, URZ, 0x7, UR11 ;  /* 0x000000073f147899 */ /* 0x000fe2000801140b */
[----:B0-----:R-:W-:Y:S01]  /*f630*/  IMAD.U32 R8, RZ, RZ, UR12 ;  /* 0x0000000cff087e24 */ /* 0x001fe2000f8e00ff */
[----:B------:R-:W-:Y:S02]  /*f640*/  UIMAD.WIDE.U32 UR24, UR8, UR7, URZ ;  /* 0x00000007081872a5 */ /* 0x000fe4000f8e003f */
[----:B------:R-:W-:-:S02]  /*f650*/  UIMAD UR18, UR9, UR7, URZ ;  /* 0x00000007091272a4 */ /* 0x000fc4000f8e023f */
[----:B------:R-:W-:Y:S02]  /*f660*/  ULOP3.LUT UR23, UR13, 0x2, URZ, 0xfc, !UPT ;  /* 0x000000020d177892 */ /* 0x000fe4000f8efc3f */
[----:B------:R-:W-:Y:S02]  /*f670*/  UIADD3 UR18, UR25, UR18, URZ ;  /* 0x0000001219127290 */ /* 0x000fe4000fffe03f */
[----:B------:R-:W-:Y:S01]  /*f680*/  UIADD3 UR28, UR20, 0x1, URZ ;  /* 0x00000001141c7890 */ /* 0x000fe2000fffe03f */
[----:B------:R-:W-:-:S11]  /*f690*/  ULDC.64 UR26, c[0x0][0x198] ;  /* 0x00006600001a7ab9 */ /* 0x000fd60000000a00 */
.L_x_312:
[----:B------:R-:W-:-:S03]  /*f6a0*/  UMOV UR7, 0xffffffff ;  /* 0xffffffff00077882 */ /* 0x000fc60000000000 */
[----:B------:R-:W-:Y:S05]  /*f6b0*/  BRA.DIV UR7, `(.L_x_302) ;  /* 0x0000000e07e07947 */ /* 0x000fea000b800000 */
[----:B------:R-:W-:-:S13]  /*f6c0*/  ELECT P0, URZ, PT ;  /* 0x00000000003f782f */ /* 0x000fda0003800000 */
.L_x_323:
[----:B------:R-:W0:Y:S01]  /*f6d0*/  LDC R0, c[0x0][0x28c] ;  /* 0x0000a300ff007b82 */ /* 0x000e220000000800 */
[----:B------:R-:W-:Y:S01]  /*f6e0*/  BSSY B1, `(.L_x_303) ;  /* 0x000003c000017945 */ /* 0x000fe20003800000 */
[----:B0-----:R-:W-:-:S13]  /*f6f0*/  ISETP.LT.OR P0, PT, R0, 0x1, !P0 ;  /* 0x000000010000780c */ /* 0x001fda0004701670 */
[----:B------:R-:W-:Y:S05]  /*f700*/  @P0 BRA `(.L_x_304) ;  /* 0x0000000000e40947 */ /* 0x000fea0003800000 */
[----:B------:R-:W-:Y:S02]  /*f710*/  IMAD R5, R5, 0x2, R8 ;  /* 0x0000000205057824 */ /* 0x000fe400078e0208 */
[----:B------:R-:W-:Y:S02]  /*f720*/  IMAD.SHL.U32 R12, R7, 0x80, RZ ;  /* 0x00000080070c7824 */ /* 0x000fe400078e00ff */
[----:B------:R-:W-:Y:S02]  /*f730*/  IMAD.MOV.U32 R13, RZ, RZ, RZ ;  /* 0x000000ffff0d7224 */ /* 0x000fe400078e00ff */
[----:B------:R-:W-:Y:S02]  /*f740*/  IMAD.U32 R15, RZ, RZ, UR28 ;  /* 0x0000001cff0f7e24 */ /* 0x000fe4000f8e00ff */
[----:B------:R-:W-:Y:S02]  /*f750*/  IMAD.MOV.U32 R0, RZ, RZ, R11 ;  /* 0x000000ffff007224 */ /* 0x000fe400078e000b */
[----:B------:R-:W-:-:S02]  /*f760*/  IMAD.MOV.U32 R3, RZ, RZ, R10 ;  /* 0x000000ffff037224 */ /* 0x000fc400078e000a */
[----:B------:R-:W-:-:S07]  /*f770*/  IMAD.SHL.U32 R7, R5, 0x80, RZ ;  /* 0x0000008005077824 */ /* 0x000fce00078e00ff */
.L_x_307:
[----:B------:R-:W0:Y:S01]  /*f780*/  S2UR UR7, SR_CgaCtaId ;  /* 0x00000000000779c3 */ /* 0x000e220000008800 */
[----:B------:R-:W1:Y:S01]  /*f790*/  S2R R4, SR_TID.X ;  /* 0x0000000000047919 */ /* 0x000e620000002100 */
[----:B------:R-:W-:Y:S02]  /*f7a0*/  MOV R5, 0x400 ;  /* 0x0000040000057802 */ /* 0x000fe40000000f00 */
[----:B------:R-:W-:Y:S01]  /*f7b0*/  SHF.L.U32 R2, R0, 0x1f, RZ ;  /* 0x0000001f00027819 */ /* 0x000fe200000006ff */
[----:B0-----:R-:W-:-:S05]  /*f7c0*/  IMAD.U32 R8, RZ, RZ, UR7 ;  /* 0x00000007ff087e24 */ /* 0x001fca000f8e00ff */
[----:B------:R-:W-:Y:S02]  /*f7d0*/  LEA R14, R8, R5, 0x18 ;  /* 0x00000005080e7211 */ /* 0x000fe400078ec0ff */
[----:B-1----:R-:W-:-:S03]  /*f7e0*/  LOP3.LUT P1, RZ, R4, 0x7f, RZ, 0xc0, !PT ;  /* 0x0000007f04ff7812 */ /* 0x002fc6000782c0ff */
[----:B------:R-:W-:-:S04]  /*f7f0*/  IMAD R5, R3, 0x8, R14 ;  /* 0x0000000803057824 */ /* 0x000fc800078e020e */
[----:B------:R-:W0:Y:S06]  /*f800*/  SYNCS.PHASECHK.TRANS64.TRYWAIT P0, [R5+URZ+0x20], R2 ;  /* 0x00002002050075a7 */ /* 0x000e2c000800017f */
[----:B------:R-:W1:Y:S01]  /*f810*/  @!P1 LDC R4, c[0x0][0x500] ;  /* 0x00014000ff049b82 */ /* 0x000e620000000800 */
[----:B0-----:R-:W-:Y:S05]  /*f820*/  @!P0 BRA `(.L_x_305) ;  /* 0x0000000c00a48947 */ /* 0x001fea0003800000 */
.L_x_324:
[----:B------:R-:W-:Y:S01]  /*f830*/  UPRMT UR7, UR23, 0x9910, URZ ;  /* 0x0000991017077896 */ /* 0x000fe2000800003f */
[----:B-1----:R1:W-:Y:S03]  /*f840*/  @!P1 SYNCS.ARRIVE.TRANS64 RZ, [R5+URZ], R4 ;  /* 0x0000000405ff99a7 */ /* 0x0023e6000800003f */
[----:B------:R-:W-:-:S06]  /*f850*/  UISETP.NE.AND UP0, UPT, UR7, 0x2, UPT ;  /* 0x000000020700788c */ /* 0x000fcc000bf05270 */
[----:B------:R-:W-:-:S13]  /*f860*/  PLOP3.LUT P0, PT, PT, PT, UP0, 0x80, 0x0 ;  /* 0x000000000000781c */ /* 0x000fda0003f0f008 */
[----:B-1----:R-:W-:Y:S05]  /*f870*/  @P0 BRA `(.L_x_306) ;  /* 0x0000000000040947 */ /* 0x002fea0003800000 */
[----:B------:R-:W-:Y:S01]  /*f880*/  BPT.TRAP 0x1 ;  /* 0x000000040000795c */ /* 0x000fe20000300000 */
.L_x_306:
[----:B0-----:R-:W-:Y:S01]  /*f890*/  IMAD R2, R3, 0x2, R8 ;  /* 0x0000000203027824 */ /* 0x001fe200078e0208 */
[----:B------:R-:W-:Y:S01]  /*f8a0*/  R2UR UR9, R5 ;  /* 0x00000000050972ca */ /* 0x000fe200000e0000 */
[----:B------:R-:W-:Y:S01]  /*f8b0*/  VIADD R15, R15, 0xffffffff ;  /* 0xffffffff0f0f7836 */ /* 0x000fe20000000000 */
[----:B------:R-:W-:Y:S01]  /*f8c0*/  UIADD3 UR14, UP0, UR26, 0xf0, URZ ;  /* 0x000000f01a0e7890 */ /* 0x000fe2000ff1e03f */
[--C-:B------:R-:W-:Y:S01]  /*f8d0*/  IMAD.U32 R2, R2, 0x4000, R14.reuse ;  /* 0x0000400002027824 */ /* 0x100fe200078e000e */
[----:B------:R-:W-:Y:S01]  /*f8e0*/  R2UR UR11, R7 ;  /* 0x00000000070b72ca */ /* 0x000fe200000e0000 */
[----:B------:R-:W-:Y:S01]  /*f8f0*/  IMAD R14, R3, 0x4000, R14 ;  /* 0x00004000030e7824 */ /* 0x000fe200078e020e */
[----:B------:R-:W-:Y:S01]  /*f900*/  R2UR UR10, R13 ;  /* 0x000000000d0a72ca */ /* 0x000fe200000e0000 */
[----:B------:R-:W-:Y:S01]  /*f910*/  UIADD3 UR30, UP1, UR26, 0x1f0, URZ ;  /* 0x000001f01a1e7890 */ /* 0x000fe2000ff3e03f */
[----:B------:R-:W-:Y:S01]  /*f920*/  R2UR UR7, R2 ;  /* 0x00000000020772ca */ /* 0x000fe200000e0000 */
[----:B------:R-:W-:Y:S01]  /*f930*/  UIADD3.X UR15, URZ, UR27, URZ, UP0, !UPT ;  /* 0x0000001b3f0f7290 */ /* 0x000fe200087fe43f */
[----:B------:R-:W-:Y:S01]  /*f940*/  R2UR UR8, R14 ;  /* 0x000000000e0872ca */ /* 0x000fe200000e0000 */
[----:B------:R-:W-:Y:S01]  /*f950*/  VIADD R3, R3, 0x1 ;  /* 0x0000000103037836 */ /* 0x000fe20000000000 */
[----:B------:R-:W-:Y:S01]  /*f960*/  R2UR UR12, R6 ;  /* 0x00000000060c72ca */ /* 0x000fe200000e0000 */
[----:B------:R-:W-:Y:S01]  /*f970*/  UIADD3.X UR31, URZ, UR27, URZ, UP1, !UPT ;  /* 0x0000001b3f1f7290 */ /* 0x000fe20008ffe43f */
[----:B------:R-:W-:Y:S01]  /*f980*/  R2UR UR21, R12 ;  /* 0x000000000c1572ca */ /* 0x000fe200000e0000 */
[----:B------:R-:W-:Y:S01]  /*f990*/  UMOV UR22, 0x30000 ;  /* 0x0003000000167882 */ /* 0x000fe20000000000 */
[----:B------:R-:W-:Y:S01]  /*f9a0*/  ISETP.GT.AND P1, PT, R15, 0x1, PT ;  /* 0x000000010f00780c */ /* 0x000fe20003f24270 */
[----:B------:R-:W-:Y:S01]  /*f9b0*/  UMOV UR16, 0x0 ;  /* 0x0000000000107882 */ /* 0x000fe20000000000 */
[----:B------:R-:W-:Y:S01]  /*f9c0*/  UMOV UR17, 0x10000000 ;  /* 0x1000000000117882 */ /* 0x000fe20000000000 */
[----:B------:R-:W-:Y:S01]  /*f9d0*/  ISETP.NE.AND P0, PT, R3, 0x4, PT ;  /* 0x000000040300780c */ /* 0x000fe20003f05270 */
[----:B------:R-:W-:Y:S01]  /*f9e0*/  VIADD R13, R13, 0x80 ;  /* 0x000000800d0d7836 */ /* 0x000fe20000000000 */
[----:B------:R-:W-:-:S02]  /*f9f0*/  UIADD3 UR7, UR7, 0x100, URZ ;  /* 0x0000010007077890 */ /* 0x000fc4000fffe03f */
[----:B------:R-:W-:Y:S01]  /*fa00*/  UIADD3 UR19, UR8, 0x20100, URZ ;  /* 0x0002010008137890 */ /* 0x000fe2000fffe03f */
[----:B------:R-:W-:Y:S02]  /*fa10*/  SEL R5, RZ, 0x1, P0 ;  /* 0x00000001ff057807 */ /* 0x000fe40000000000 */
[----:B------:R-:W-:Y:S02]  /*fa20*/  SEL R3, R3, RZ, P0 ;  /* 0x000000ff03037207 */ /* 0x000fe40000000000 */
[----:B------:R-:W-:Y:S01]  /*fa30*/  UMOV UR8, UR7 ;  /* 0x0000000700087c82 */ /* 0x000fe20008000000 */
[----:B------:R-:W-:Y:S01]  /*fa40*/  LOP3.LUT R0, R0, R5, RZ, 0x3c, !PT ;  /* 0x0000000500007212 */ /* 0x000fe200078e3cff */
[----:B------:R0:W-:Y:S02]  /*fa50*/  UTMALDG.3D.MULTICAST [UR8], [UR14], UR22, desc[UR16] ;  /* 0x000010080e0073b4 */ /* 0x0001e40008011816 */
[----:B0-----:R-:W-:Y:S01]  /*fa60*/  UMOV UR8, UR19 ;  /* 0x0000001300087c82 */ /* 0x001fe20008000000 */
[----:B------:R-:W-:-:S02]  /*fa70*/  UMOV UR11, UR21 ;  /* 0x00000015000b7c82 */ /* 0x000fc40008000000 */
[----:B------:R0:W-:Y:S02]  /*fa80*/  UTMALDG.3D [UR8], [UR30], desc[UR16] ;  /* 0x000010081e0075b4 */ /* 0x0001e40008011000 */
[----:B0-----:R-:W-:Y:S05]  /*fa90*/  @P1 BRA `(.L_x_307) ;  /* 0xfffffffc00381947 */ /* 0x001fea000383ffff */
.L_x_304:
[----:B------:R-:W-:Y:S05]  /*faa0*/  BSYNC B1 ;  /* 0x0000000000017941 */ /* 0x000fea0003800000 */
.L_x_303:
[----:B------:R-:W2:Y:S01]  /*fab0*/  LDL.LU R16, [R1+0x74] ;  /* 0x0000740001107983 */ /* 0x000ea20000300800 */
[----:B------:R-:W-:Y:S01]  /*fac0*/  LOP3.LUT P2, RZ, R9, 0xff, RZ, 0xc0, !PT ;  /* 0x000000ff09ff7812 */ /* 0x000fe2000784c0ff */
[----:B------:R-:W-:Y:S01]  /*fad0*/  VIADD R10, R10, UR20 ;  /* 0x000000140a0a7c36 */ /* 0x000fe20008000000 */
[----:B------:R-:W-:Y:S01]  /*fae0*/  ULDC.64 UR8, c[0x0][0x650] ;  /* 0x0001940000087ab9 */ /* 0x000fe20000000a00 */
[----:B------:R-:W3:Y:S01]  /*faf0*/  LDL.LU R14, [R1+0x78] ;  /* 0x00007800010e7983 */ /* 0x000ee20000300800 */
[----:B------:R-:W-:Y:S01]  /*fb00*/  IMAD.U32 R2, RZ, RZ, UR20 ;  /* 0x00000014ff027e24 */ /* 0x000fe2000f8e00ff */
[----:B------:R-:W-:Y:S01]  /*fb10*/  BSSY B1, `(.L_x_308) ;  /* 0x0000070000017945 */ /* 0x000fe20003800000 */
[----:B------:R-:W-:Y:S01]  /*fb20*/  SHF.R.U32.HI R0, RZ, 0x2, R10 ;  /* 0x00000002ff007819 */ /* 0x000fe2000001160a */
[----:B------:R-:W-:Y:S01]  /*fb30*/  IMAD.MOV.U32 R5, RZ, RZ, -0x1 ;  /* 0xffffffffff057424 */ /* 0x000fe200078e00ff */
[----:B------:R-:W-:Y:S01]  /*fb40*/  ISETP.GT.U32.AND P0, PT, R10, 0x3, PT ;  /* 0x000000030a00780c */ /* 0x000fe20003f04070 */
[----:B------:R-:W-:Y:S01]  /*fb50*/  IMAD.MOV.U32 R7, RZ, RZ, -0x1 ;  /* 0xffffffffff077424 */ /* 0x000fe200078e00ff */
[----:B------:R-:W-:Y:S01]  /*fb60*/  LOP3.LUT R0, R0, 0x1, RZ, 0xc0, !PT ;  /* 0x0000000100007812 */ /* 0x000fe200078ec0ff */
[----:B------:R-:W-:Y:S01]  /*fb70*/  IMAD.MOV.U32 R6, RZ, RZ, -0x1 ;  /* 0xffffffffff067424 */ /* 0x000fe200078e00ff */
[----:B------:R-:W-:Y:S01]  /*fb80*/  ISETP.LT.U32.AND P0, PT, R2, 0x4, P0 ;  /* 0x000000040200780c */ /* 0x000fe20000701070 */
[----:B------:R-:W0:Y:S01]  /*fb90*/  @P2 S2R R8, SR_CgaCtaId ;  /* 0x0000000000082919 */ /* 0x000e220000008800 */
[----:B------:R-:W-:-:S02]  /*fba0*/  @P2 MOV R3, 0x400 ;  /* 0x0000040000032802 */ /* 0x000fc40000000f00 */
[----:B------:R-:W-:Y:S01]  /*fbb0*/  ISETP.NE.U32.AND P1, PT, R0, 0x1, PT ;  /* 0x000000010000780c */ /* 0x000fe20003f25070 */
[----:B------:R-:W-:Y:S01]  /*fbc0*/  IMAD.U32 R0, RZ, RZ, UR20 ;  /* 0x00000014ff007e24 */ /* 0x000fe2000f8e00ff */
[----:B------:R-:W-:Y:S02]  /*fbd0*/  LOP3.LUT R10, R10, 0x3, RZ, 0xc0, !PT ;  /* 0x000000030a0a7812 */ /* 0x000fe400078ec0ff */
[----:B------:R-:W-:Y:S02]  /*fbe0*/  PRMT R9, RZ, 0x7610, R9 ;  /* 0x00007610ff097816 */ /* 0x000fe40000000009 */
[----:B------:R-:W-:Y:S02]  /*fbf0*/  ISETP.GT.U32.AND P1, PT, R0, 0x3, !P1 ;  /* 0x000000030000780c */ /* 0x000fe40004f24070 */
[----:B------:R-:W-:Y:S02]  /*fc00*/  SEL R0, RZ, 0x1, !P0 ;  /* 0x00000001ff007807 */ /* 0x000fe40004000000 */
[----:B------:R-:W-:-:S04]  /*fc10*/  SEL R2, RZ, 0x1, !P1 ;  /* 0x00000001ff027807 */ /* 0x000fc80004800000 */
[--C-:B------:R-:W-:Y:S02]  /*fc20*/  LOP3.LUT R11, R2, R11, R0.reuse, 0x96, !PT ;  /* 0x0000000b020b7212 */ /* 0x100fe400078e9600 */
[----:B------:R-:W-:Y:S02]  /*fc30*/  PRMT R0, RZ, 0x7610, R0 ;  /* 0x00007610ff007816 */ /* 0x000fe40000000000 */
[----:B0-----:R-:W-:-:S04]  /*fc40*/  @P2 LEA R3, R8, R3, 0x18 ;  /* 0x0000000308032211 */ /* 0x001fc800078ec0ff */
[----:B------:R0:W-:Y:S01]  /*fc50*/  @P2 SYNCS.ARRIVE.TRANS64.A1T0 RZ, [R3+URZ+0x58], RZ ;  /* 0x000058ff03ff29a7 */ /* 0x0001e2000810003f */
[----:B---3--:R-:W-:-:S04]  /*fc60*/  IADD3 R14, P2, R14, UR24, RZ ;  /* 0x000000180e0e7c10 */ /* 0x008fc8000ff5e0ff */
[----:B--2---:R-:W-:Y:S01]  /*fc70*/  IADD3.X R16, R16, UR18, RZ, P2, !PT ;  /* 0x0000001210107c10 */ /* 0x004fe200097fe4ff */
[----:B------:R0:W-:Y:S01]  /*fc80*/  STL [R1+0x78], R14 ;  /* 0x0000780e01007387 */ /* 0x0001e20000100800 */
[----:B------:R-:W-:-:S03]  /*fc90*/  ISETP.GE.U32.AND P2, PT, R14, UR8, PT ;  /* 0x000000080e007c0c */ /* 0x000fc6000bf46070 */
[----:B------:R0:W-:Y:S01]  /*fca0*/  STL [R1+0x74], R16 ;  /* 0x0000741001007387 */ /* 0x0001e20000100800 */
[----:B------:R-:W-:-:S13]  /*fcb0*/  ISETP.GE.U32.AND.EX P0, PT, R16, UR9, PT, P2 ;  /* 0x0000000910007c0c */ /* 0x000fda000bf06120 */
[----:B0-----:R-:W-:Y:S05]  /*fcc0*/  @P0 BRA `(.L_x_309) ;  /* 0x0000000400500947 */ /* 0x001fea0003800000 */
[----:B------:R-:W-:Y:S01]  /*fcd0*/  ULDC.64 UR8, c[0x0][0x628] ;  /* 0x00018a0000087ab9 */ /* 0x000fe20000000a00 */
[----:B------:R-:W0:Y:S01]  /*fce0*/  S2R R12, SR_CTAID.X ;  /* 0x00000000000c7919 */ /* 0x000e220000002500 */
[----:B------:R-:W-:Y:S01]  /*fcf0*/  ISETP.NE.U32.AND P0, PT, RZ, UR8, PT ;  /* 0x00000008ff007c0c */ /* 0x000fe2000bf05070 */
[----:B------:R-:W-:Y:S01]  /*fd00*/  ULDC UR10, c[0x0][0x630] ;  /* 0x00018c00000a7ab9 */ /* 0x000fe20000000800 */
[----:B------:R-:W-:Y:S01]  /*fd10*/  IMAD.MOV.U32 R2, RZ, RZ, R14 ;  /* 0x000000ffff027224 */ /* 0x000fe200078e000e */
[----:B------:R-:W1:Y:S01]  /*fd20*/  S2R R0, SR_CTAID.Y ;  /* 0x0000000000007919 */ /* 0x000e620000002600 */
[----:B------:R-:W-:Y:S01]  /*fd30*/  ISETP.NE.AND.EX P0, PT, RZ, UR9, PT, P0 ;  /* 0x00000009ff007c0c */ /* 0x000fe2000bf05300 */
[----:B------:R-:W-:-:S12]  /*fd40*/  IMAD.MOV.U32 R3, RZ, RZ, R16 ;  /* 0x000000ffff037224 */ /* 0x000fd800078e0010 */
[----:B------:R-:W-:Y:S05]  /*fd50*/  @!P0 BRA `(.L_x_310) ;  /* 0x0000000000288947 */ /* 0x000fea0003800000 */
[----:B------:R-:W-:Y:S02]  /*fd60*/  ULDC UR7, c[0x0][0x634] ;  /* 0x00018d0000077ab9 */ /* 0x000fe40000000800 */
[----:B------:R-:W-:-:S05]  /*fd70*/  IADD3 R7, P0, R14, UR7, RZ ;  /* 0x000000070e077c10 */ /* 0x000fca000ff1e0ff */
[----:B------:R-:W-:-:S04]  /*fd80*/  IMAD.X R13, RZ, RZ, R16, P0 ;  /* 0x000000ffff0d7224 */ /* 0x000fc800000e0610 */
[----:B------:R-:W-:-:S04]  /*fd90*/  IMAD.WIDE.U32 R4, R13, UR8, RZ ;  /* 0x000000080d047c25 */ /* 0x000fc8000f8e00ff */
[----:B------:R-:W-:-:S04]  /*fda0*/  IMAD.WIDE.U32 R4, P0, R7, UR9, R4 ;  /* 0x0000000907047c25 */ /* 0x000fc8000f800004 */
[----:B------:R-:W-:-:S04]  /*fdb0*/  IMAD.WIDE.U32 R6, R7, UR8, RZ ;  /* 0x0000000807067c25 */ /* 0x000fc8000f8e00ff */
[----:B------:R-:W-:Y:S01]  /*fdc0*/  IMAD.X R3, RZ, RZ, RZ, P0 ;  /* 0x000000ffff037224 */ /* 0x000fe200000e06ff */
[----:B------:R-:W-:Y:S01]  /*fdd0*/  IADD3 RZ, P0, R7, R4, RZ ;  /* 0x0000000407ff7210 */ /* 0x000fe20007f1e0ff */
[----:B------:R-:W-:-:S04]  /*fde0*/  IMAD.MOV.U32 R2, RZ, RZ, R5 ;  /* 0x000000ffff027224 */ /* 0x000fc800078e0005 */
[----:B------:R-:W-:-:S08]  /*fdf0*/  IMAD.WIDE.U32.X R2, R13, UR9, R2, P0 ;  /* 0x000000090d027c25 */ /* 0x000fd000080e0402 */
.L_x_310:
[--C-:B------:R-:W-:Y:S01]  /*fe00*/  SHF.R.U64 R6, R2, UR10, R3.reuse ;  /* 0x0000000a02067c19 */ /* 0x100fe20008001203 */
[----:B------:R-:W-:Y:S01]  /*fe10*/  ULDC.64 UR8, c[0x0][0x620] ;  /* 0x0001880000087ab9 */ /* 0x000fe20000000a00 */
[----:B------:R-:W-:Y:S01]  /*fe20*/  SHF.R.U32.HI R2, RZ, UR10, R3 ;  /* 0x0000000aff027c19 */ /* 0x000fe20008011603 */
[----:B------:R-:W-:Y:S01]  /*fe30*/  IMAD.MOV.U32 R3, RZ, RZ, R16 ;  /* 0x000000ffff037224 */ /* 0x000fe200078e0010 */
[----:B------:R-:W-:Y:S01]  /*fe40*/  IADD3 R5, P0, RZ, -R6, RZ ;  /* 0x80000006ff057210 */ /* 0x000fe20007f1e0ff */
[----:B------:R-:W-:Y:S01]  /*fe50*/  ULDC UR7, c[0x0][0x150] ;  /* 0x0000540000077ab9 */ /* 0x000fe20000000800 */
[----:B0-----:R-:W-:Y:S01]  /*fe60*/  I2FP.F32.U32 R7, R12 ;  /* 0x0000000c00077245 */ /* 0x001fe20000201000 */
[----:B------:R-:W0:Y:S01]  /*fe70*/  LDC R19, c[0x0][0x144] ;  /* 0x00005100ff137b82 */ /* 0x000e220000000800 */
[----:B------:R-:W-:Y:S01]  /*fe80*/  ULDC.64 UR10, c[0x0][0x640] ;  /* 0x00019000000a7ab9 */ /* 0x000fe20000000a00 */
[----:B------:R-:W-:Y:S01]  /*fe90*/  IMAD.X R2, RZ, RZ, ~R2, P0 ;  /* 0x000000ffff027224 */ /* 0x000fe200000e0e02 */
[----:B------:R-:W-:-:S03]  /*fea0*/  ISETP.NE.U32.AND P0, PT, RZ, UR10, PT ;  /* 0x0000000aff007c0c */ /* 0x000fc6000bf05070 */
[----:B------:R-:W-:Y:S01]  /*feb0*/  IMAD R4, R2, UR8, RZ ;  /* 0x0000000802047c24 */ /* 0x000fe2000f8e02ff */
[----:B------:R-:W-:Y:S01]  /*fec0*/  ISETP.NE.AND.EX P0, PT, RZ, UR11, PT, P0 ;  /* 0x0000000bff007c0c */ /* 0x000fe2000bf05300 */
[----:B------:R-:W-:Y:S01]  /*fed0*/  IMAD.MOV.U32 R2, RZ, RZ, R14 ;  /* 0x000000ffff027224 */ /* 0x000fe200078e000e */
[----:B------:R-:W2:Y:S03]  /*fee0*/  LDC R13, c[0x0][0x148] ;  /* 0x00005200ff0d7b82 */ /* 0x000ea60000000800 */
[----:B------:R-:W-:Y:S01]  /*fef0*/  IMAD.WIDE.U32 R2, R5, UR8, R2 ;  /* 0x0000000805027c25 */ /* 0x000fe2000f8e0002 */
[----:B------:R-:W-:-:S03]  /*ff00*/  ULDC UR8, c[0x0][0x154] ;  /* 0x0000550000087ab9 */ /* 0x000fc60000000800 */
[----:B------:R-:W-:Y:S02]  /*ff10*/  IMAD R5, R5, UR9, R4 ;  /* 0x0000000905057c24 */ /* 0x000fe4000f8e0204 */
[----:B------:R-:W-:Y:S01]  /*ff20*/  FMUL R4, R7, UR7 ;  /* 0x0000000707047c20 */ /* 0x000fe20008400000 */
[----:B------:R-:W-:Y:S01]  /*ff30*/  ULDC UR7, c[0x0][0x618] ;  /* 0x0001860000077ab9 */ /* 0x000fe20000000800 */
[----:B------:R-:W-:Y:S01]  /*ff40*/  ULDC UR9, c[0x0][0x608] ;  /* 0x0001820000097ab9 */ /* 0x000fe20000000800 */
[----:B------:R-:W-:-:S03]  /*ff50*/  IMAD.IADD R3, R3, 0x1, R5 ;  /* 0x0000000103037824 */ /* 0x000fc600078e0205 */
[----:B------:R-:W3:Y:S02]  /*ff60*/  F2I.U32.TRUNC.NTZ R4, R4 ;  /* 0x0000000400047305 */ /* 0x000ee4000020f000 */
[----:B------:R-:W-:Y:S02]  /*ff70*/  SHF.R.U64 R7, R2, UR7, R3 ;  /* 0x0000000702077c19 */ /* 0x000fe40008001203 */
[----:B-1----:R-:W-:-:S05]  /*ff80*/  I2FP.F32.U32 R2, R0 ;  /* 0x0000000000027245 */ /* 0x002fca0000201000 */
[----:B------:R-:W-:Y:S01]  /*ff90*/  FMUL R5, R2, UR8 ;  /* 0x0000000802057c20 */ /* 0x000fe20008400000 */
[----:B------:R-:W-:Y:S01]  /*ffa0*/  SHF.R.U32.HI R2, RZ, UR7, R3 ;  /* 0x00000007ff027c19 */ /* 0x000fe20008011603 */
[----:B------:R-:W-:Y:S02]  /*ffb0*/  ULDC UR7, c[0x0][0x658] ;  /* 0x0001960000077ab9 */ /* 0x000fe40000000800 */
[----:B------:R1:W4:Y:S01]  /*ffc0*/  F2I.U32.TRUNC.NTZ R16, R5 ;  /* 0x0000000500107305 */ /* 0x000322000020f000 */
[----:B------:R-:W-:Y:S01]  /*ffd0*/  SHF.R.U64 R15, R7, UR9, R2 ;  /* 0x00000009070f7c19 */ /* 0x000fe20008001202 */
[----:B---3--:R-:W-:Y:S01]  /*ffe0*/  IMAD.MOV R4, RZ, RZ, -R4 ;  /* 0x000000ffff047224 */ /* 0x008fe200078e0a04 */
[----:B------:R-:W-:-:S03]  /*fff0*/  SHF.R.U32.HI R2, RZ, UR9, R2 ;  /* 0x00000009ff027c19 */ /* 0x000fc60008011602 */
[----:B0-----:R-:W-:Y:S01]  /*10000*/  IMAD R12, R19, R4, R12 ;  /* 0x00000004130c7224 */ /* 0x001fe200078e020c */
[--C-:B------:R-:W-:Y:S02]  /*10010*/  SHF.R.U64 R14, R15, UR7, R2.reuse ;  /* 0x000000070f0e7c19 */ /* 0x100fe40008001202 */
[----:B------:R-:W-:-:S03]  /*10020*/  SHF.R.U32.HI R17, RZ, UR7, R2 ;  /* 0x00000007ff117c19 */ /* 0x000fc60008011602 */
[----:B------:R-:W-:Y:S02]  /*10030*/  IMAD.MOV.U32 R2, RZ, RZ, R14 ;  /* 0x000000ffff027224 */ /* 0x000fe400078e000e */
[----:B------:R-:W-:Y:S01]  /*10040*/  IMAD.MOV.U32 R3, RZ, RZ, R17 ;  /* 0x000000ffff037224 */ /* 0x000fe200078e0011 */
[----:B-12-4-:R-:W-:Y:S06]  /*10050*/  @!P0 BRA `(.L_x_311) ;  /* 0x0000000000288947 */ /* 0x016fec0003800000 */
[----:B------:R-:W-:Y:S02]  /*10060*/  ULDC UR7, c[0x0][0x64c] ;  /* 0x0001930000077ab9 */ /* 0x000fe40000000800 */
[----:B------:R-:W-:-:S05]  /*10070*/  IADD3 R3, P0, R14, UR7, RZ ;  /* 0x000000070e037c10 */ /* 0x000fca000ff1e0ff */
[----:B------:R-:W-:-:S04]  /*10080*/  IMAD.X R17, RZ, RZ, R17, P0 ;  /* 0x000000ffff117224 */ /* 0x000fc800000e0611 */
[----:B------:R-:W-:-:S04]  /*10090*/  IMAD.WIDE.U32 R4, R17, UR10, RZ ;  /* 0x0000000a11047c25 */ /* 0x000fc8000f8e00ff */
[----:B------:R-:W-:-:S04]  /*100a0*/  IMAD.WIDE.U32 R4, P0, R3, UR11, R4 ;  /* 0x0000000b03047c25 */ /* 0x000fc8000f800004 */
[----:B------:R-:W-:-:S04]  /*100b0*/  IMAD.WIDE.U32 R2, R3, UR10, RZ ;  /* 0x0000000a03027c25 */ /* 0x000fc8000f8e00ff */
[----:B------:R-:W-:Y:S01]  /*100c0*/  IMAD.MOV.U32 R2, RZ, RZ, R5 ;  /* 0x000000ffff027224 */ /* 0x000fe200078e0005 */
[----:B------:R-:W-:Y:S01]  /*100d0*/  IADD3 RZ, P1, R3, R4, RZ ;  /* 0x0000000403ff7210 */ /* 0x000fe20007f3e0ff */
[----:B------:R-:W-:-:S04]  /*100e0*/  IMAD.X R3, RZ, RZ, RZ, P0 ;  /* 0x000000ffff037224 */ /* 0x000fc800000e06ff */
[----:B------:R-:W-:-:S08]  /*100f0*/  IMAD.WIDE.U32.X R2, R17, UR11, R2, P1 ;  /* 0x0000000b11027c25 */ /* 0x000fd000088e0402 */
.L_x_311:
[----:B------:R-:W-:Y:S01]  /*10100*/  ULDC UR7, c[0x0][0x648] ;  /* 0x0001920000077ab9 */ /* 0x000fe20000000800 */
[----:B------:R-:W-:Y:S01]  /*10110*/  LOP3.LUT R15, R15, UR6, RZ, 0xc0, !PT ;  /* 0x000000060f0f7c12 */ /* 0x000fe2000f8ec0ff */
[----:B------:R-:W-:Y:S01]  /*10120*/  IMAD.MOV R16, RZ, RZ, -R16 ;  /* 0x000000ffff107224 */ /* 0x000fe200078e0a10 */
[----:B------:R-:W-:Y:S01]  /*10130*/  SHF.R.U64 R2, R2, UR7, R3 ;  /* 0x0000000702027c19 */ /* 0x000fe20008001203 */
[----:B------:R-:W-:Y:S01]  /*10140*/  ULDC UR7, c[0x0][0x638] ;  /* 0x00018e0000077ab9 */ /* 0x000fe20000000800 */
[----:B------:R-:W-:Y:S01]  /*10150*/  LOP3.LUT R7, R7, UR4, RZ, 0xc0, !PT ;  /* 0x0000000407077c12 */ /* 0x000fe2000f8ec0ff */
[----:B------:R-:W-:Y:S01]  /*10160*/  @P4 IMAD R12, R13, R16, R0 ;  /* 0x000000100d0c4224 */ /* 0x000fe200078e0200 */
[----:B------:R-:W-:Y:S01]  /*10170*/  ULDC UR8, c[0x0][0x610] ;  /* 0x0001840000087ab9 */ /* 0x000fe20000000800 */
[----:B------:R-:W-:Y:S02]  /*10180*/  IMAD.MOV R3, RZ, RZ, -R2 ;  /* 0x000000ffff037224 */ /* 0x000fe400078e0a02 */
[----:B------:R-:W-:-:S02]  /*10190*/  IMAD R5, R2, UR5, R15 ;  /* 0x0000000502057c24 */ /* 0x000fc4000f8e020f */
[----:B------:R-:W-:Y:S01]  /*101a0*/  IMAD R14, R3, UR7, R14 ;  /* 0x00000007030e7c24 */ /* 0x000fe2000f8e020e */
[----:B------:R-:W-:Y:S01]  /*101b0*/  ULDC UR7, c[0x0][0x600] ;  /* 0x0001800000077ab9 */ /* 0x000fe20000000800 */
[----:B------:R-:W-:Y:S02]  /*101c0*/  IMAD R5, R5, UR8, R12 ;  /* 0x0000000805057c24 */ /* 0x000fe4000f8e020c */
[----:B------:R-:W-:Y:S02]  /*101d0*/  IMAD R14, R14, UR7, R7 ;  /* 0x000000070e0e7c24 */ /* 0x000fe4000f8e0207 */
[----:B------:R-:W-:-:S03]  /*101e0*/  IMAD.MOV.U32 R0, RZ, RZ, 0x1 ;  /* 0x00000001ff007424 */ /* 0x000fc600078e00ff */
[----:B------:R-:W-:Y:S02]  /*101f0*/  SEL R7, R14, R5, !P4 ;  /* 0x000000050e077207 */ /* 0x000fe40006000000 */
[----:B------:R-:W-:-:S07]  /*10200*/  SEL R5, R5, R14, !P4 ;  /* 0x0000000e05057207 */ /* 0x000fce0006000000 */
.L_x_309:
[----:B------:R-:W-:Y:S05]  /*10210*/  BSYNC B1 ;  /* 0x0000000000017941 */ /* 0x000fea0003800000 */
.L_x_308:
[----:B------:R-:W-:-:S13]  /*10220*/  LOP3.LUT P0, RZ, R0, 0xff, RZ, 0xc0, !PT ;  /* 0x000000ff00ff7812 */ /* 0x000fda000780c0ff */
[----:B------:R-:W-:Y:S05]  /*10230*/  @P0 BRA `(.L_x_312) ;  /* 0xfffffff400180947 */ /* 0x000fea000383ffff */
[----:B------:R-:W-:Y:S05]  /*10240*/  BSYNC B0 ;  /* 0x0000000000007941 */ /* 0x000fea0003800000 */
.L_x_301:
[----:B------:R-:W-:-:S03]  /*10250*/  UMOV UR7, 0xffffffff ;  /* 0xffffffff00077882 */ /* 0x000fc60000000000 */
[----:B------:R-:W-:Y:S05]  /*10260*/  BRA.DIV UR7, `(.L_x_313) ;  /* 0x0000000607287947 */ /* 0x000fea000b800000 */
[----:B------:R-:W-:-:S13]  /*10270*/  ELECT P0, URZ, PT ;  /* 0x00000000003f782f */ /* 0x000fda0003800000 */
.L_x_327:
[----:B------:R-:W-:Y:S04]  /*10280*/  BSSY B0, `(.L_x_314) ;  /* 0x000002c000007945 */ /* 0x000fe80003800000 */
[----:B------:R-:W-:Y:S05]  /*10290*/  @!P0 BRA `(.L_x_315) ;  /* 0x0000000000a88947 */ /* 0x000fea0003800000 */
[----:B------:R-:W-:-:S04]  /*102a0*/  ULOP3.LUT UR7, UR13, 0x2, URZ, 0xfc, !UPT ;  /* 0x000000020d077892 */ /* 0x000fc8000f8efc3f */
[----:B------:R-:W-:-:S06]  /*102b0*/  UISETP.NE.AND UP0, UPT, UR7, 0x3, UPT ;  /* 0x000000030700788c */ /* 0x000fcc000bf05270 */
[----:B------:R-:W-:-:S13]  /*102c0*/  PLOP3.LUT P0, PT, PT, PT, UP0, 0x80, 0x0 ;  /* 0x000000000000781c */ /* 0x000fda0003f0f008 */
[----:B------:R-:W-:Y:S05]  /*102d0*/  @!P0 BRA `(.L_x_316) ;  /* 0x0000000000048947 */ /* 0x000fea0003800000 */
[----:B------:R-:W-:Y:S01]  /*102e0*/  BPT.TRAP 0x1 ;  /* 0x000000040000795c */ /* 0x000fe20000300000 */
.L_x_316:
[----:B------:R-:W0:Y:S01]  /*102f0*/  S2R R3, SR_CgaCtaId ;  /* 0x0000000000037919 */ /* 0x000e220000008800 */
[----:B------:R-:W-:Y:S02]  /*10300*/  MOV R0, 0x400 ;  /* 0x0000040000007802 */ /* 0x000fe40000000f00 */
[----:B------:R-:W-:Y:S02]  /*10310*/  SHF.L.U32 R2, R11, 0x1f, RZ ;  /* 0x0000001f0b027819 */ /* 0x000fe400000006ff */
[----:B0-----:R-:W-:-:S05]  /*10320*/  LEA R3, R3, R0, 0x18 ;  /* 0x0000000003037211 */ /* 0x001fca00078ec0ff */
[----:B------:R-:W-:-:S04]  /*10330*/  VIADD R3, R3, 0x20 ;  /* 0x0000002003037836 */ /* 0x000fc80000000000 */
[C---:B------:R-:W-:Y:S02]  /*10340*/  IMAD R5, R10.reuse, 0x8, R3 ;  /* 0x000000080a057824 */ /* 0x040fe400078e0203 */
[----:B------:R-:W-:Y:S02]  /*10350*/  VIADD R10, R10, 0x1 ;  /* 0x000000010a0a7836 */ /* 0x000fe40000000000 */
[----:B------:R-:W0:Y:S03]  /*10360*/  SYNCS.PHASECHK.TRANS64.TRYWAIT P0, [R5+URZ], R2 ;  /* 0x00000002050075a7 */ /* 0x000e26000800017f */
[----:B------:R-:W-:-:S04]  /*10370*/  ISETP.NE.AND P1, PT, R10, 0x4, PT ;  /* 0x000000040a00780c */ /* 0x000fc80003f25270 */
[----:B------:R-:W-:Y:S02]  /*10380*/  SEL R0, RZ, 0x1, P1 ;  /* 0x00000001ff007807 */ /* 0x000fe40000800000 */
[----:B------:R-:W-:Y:S02]  /*10390*/  SEL R10, R10, RZ, P1 ;  /* 0x000000ff0a0a7207 */ /* 0x000fe40000800000 */
[----:B------:R-:W-:-:S03]  /*103a0*/  LOP3.LUT R11, R11, R0, RZ, 0x3c, !PT ;  /* 0x000000000b0b7212 */ /* 0x000fc600078e3cff */
[----:B------:R-:W-:Y:S01]  /*103b0*/  IMAD R7, R10, 0x8, R3 ;  /* 0x000000080a077824 */ /* 0x000fe200078e0203 */
[----:B------:R-:W-:Y:S01]  /*103c0*/  SHF.L.U32 R4, R11, 0x1f, RZ ;  /* 0x0000001f0b047819 */ /* 0x000fe200000006ff */
[----:B0-----:R-:W-:Y:S06]  /*103d0*/  @!P0 BRA `(.L_x_317) ;  /* 0x0000000000ec8947 */ /* 0x001fec0003800000 */
.L_x_328:
[----:B------:R-:W1:Y:S01]  /*103e0*/  SYNCS.PHASECHK.TRANS64.TRYWAIT P0, [R7+URZ], R4 ;  /* 0x00000004070075a7 */ /* 0x000e62000800017f */
[----:B------:R-:W-:-:S05]  /*103f0*/  VIADD R0, R10, 0x1 ;  /* 0x000000010a007836 */ /* 0x000fca0000000000 */
[----:B------:R-:W-:-:S04]  /*10400*/  ISETP.NE.AND P1, PT, R0, 0x4, PT ;  /* 0x000000040000780c */ /* 0x000fc80003f25270 */
[----:B0-----:R-:W-:Y:S02]  /*10410*/  SEL R2, RZ, 0x1, P1 ;  /* 0x00000001ff027807 */ /* 0x001fe40000800000 */
[----:B------:R-:W-:Y:S02]  /*10420*/  SEL R0, R0, RZ, P1 ;  /* 0x000000ff00007207 */ /* 0x000fe40000800000 */
[----:B------:R-:W-:-:S03]  /*10430*/  LOP3.LUT R11, R11, R2, RZ, 0x3c, !PT ;  /* 0x000000020b0b7212 */ /* 0x000fc600078e3cff */
[----:B------:R-:W-:Y:S01]  /*10440*/  IMAD R6, R0, 0x8, R3 ;  /* 0x0000000800067824 */ /* 0x000fe200078e0203 */
[----:B------:R-:W-:Y:S01]  /*10450*/  SHF.L.U32 R5, R11, 0x1f, RZ ;  /* 0x0000001f0b057819 */ /* 0x000fe200000006ff */
[----:B-1----:R-:W-:Y:S06]  /*10460*/  @!P0 BRA `(.L_x_318) ;  /* 0x0000000000dc8947 */ /* 0x002fec0003800000 */
.L_x_329:
[----:B------:R-:W1:Y:S01]  /*10470*/  SYNCS.PHASECHK.TRANS64.TRYWAIT P0, [R6+URZ], R5 ;  /* 0x00000005060075a7 */ /* 0x000e62000800017f */
[----:B------:R-:W-:-:S05]  /*10480*/  VIADD R0, R0, 0x1 ;  /* 0x0000000100007836 */ /* 0x000fca0000000000 */
[----:B------:R-:W-:-:S04]  /*10490*/  ISETP.NE.AND P1, PT, R0, 0x4, PT ;  /* 0x000000040000780c */ /* 0x000fc80003f25270 */
[----:B------:R-:W-:Y:S02]  /*104a0*/  SEL R2, RZ, 0x1, P1 ;  /* 0x00000001ff027807 */ /* 0x000fe40000800000 */
[----:B------:R-:W-:Y:S02]  /*104b0*/  SEL R0, R0, RZ, P1 ;  /* 0x000000ff00007207 */ /* 0x000fe40000800000 */
[----:B------:R-:W-:Y:S01]  /*104c0*/  LOP3.LUT R2, R11, R2, RZ, 0x3c, !PT ;  /* 0x000000020b027212 */ /* 0x000fe200078e3cff */
[----:B-1----:R-:W-:Y:S06]  /*104d0*/  @!P0 BRA `(.L_x_319) ;  /* 0x0000000000d48947 */ /* 0x002fec0003800000 */
.L_x_330:
[----:B------:R-:W-:Y:S01]  /*104e0*/  IMAD R3, R0, 0x8, R3 ;  /* 0x0000000800037824 */ /* 0x000fe200078e0203 */
[----:B------:R-:W-:-:S07]  /*104f0*/  SHF.L.U32 R0, R2, 0x1f, RZ ;  /* 0x0000001f02007819 */ /* 0x000fce00000006ff */
.L_x_320:
[----:B--2---:R2:W3:Y:S02]  /*10500*/  SYNCS.PHASECHK.TRANS64.TRYWAIT P0, [R3+URZ], R0 ;  /* 0x00000000030075a7 */ /* 0x0044e4000800017f */
[----:B---3--:R-:W-:Y:S05]  /*10510*/  @!P0 NANOSLEEP.SYNCS 0x989680 ;  /* 0x009896800000895d */ /* 0x008fea0003900000 */
[----:B------:R-:W3:Y:S02]  /*10520*/  @!P0 SYNCS.PHASECHK.TRANS64 P0, [R3+URZ], R0 ;  /* 0x00000000030085a7 */ /* 0x000ee4000800007f */
[----:B---3--:R-:W-:Y:S05]  /*10530*/  @!P0 BRA `(.L_x_320) ;  /* 0xfffffffc00f08947 */ /* 0x008fea000383ffff */
.L_x_315:
[----:B------:R-:W-:Y:S05]  /*10540*/  BSYNC B0 ;  /* 0x0000000000007941 */ /* 0x000fea0003800000 */
.L_x_314:
[----:B------:R-:W-:Y:S05]  /*10550*/  EXIT ;  /* 0x000000000000794d */ /* 0x000fea0003800000 */
.L_x_21:
[----:B-1----:R-:W-:-:S04]  /*10560*/  IMAD.U32 R3, RZ, RZ, UR6 ;  /* 0x00000006ff037e24 */ /* 0x002fc8000f8e00ff */
[----:B------:R1:W2:Y:S03]  /*10570*/  SYNCS.PHASECHK.TRANS64.TRYWAIT P1, [R3+URZ], R0 ;  /* 0x00000000030075a7 */ /* 0x0002a6000802017f */
[----:B--2---:R-:W-:Y:S05]  /*10580*/  @!P1 NANOSLEEP.SYNCS 0x989680 ;  /* 0x009896800000995d */ /* 0x004fea0003900000 */
[----:B------:R-:W2:Y:S02]  /*10590*/  @!P1 SYNCS.PHASECHK.TRANS64 P1, [R3+URZ], R0 ;  /* 0x00000000030095a7 */ /* 0x000ea4000802007f */
[----:B--2---:R-:W-:Y:S05]  /*105a0*/  @!P1 BRA `(.L_x_21) ;  /* 0xfffffffc00ec9947 */ /* 0x004fea000383ffff */
[----:B------:R-:W-:Y:S05]  /*105b0*/  BRA `(.L_x_20) ;  /* 0xffffff1400f47947 */ /* 0x000fea000383ffff */
.L_x_27:
[----:B-----5:R2:W-:Y:S02]  /*105c0*/  STL [R1+0x84], R0 ;  /* 0x0000840001007387 */ /* 0x0205e40000100800 */
[----:B--2---:R-:W-:-:S04]  /*105d0*/  IMAD.U32 R0, RZ, RZ, UR16 ;  /* 0x00000010ff007e24 */ /* 0x004fc8000f8e00ff */
[----:B------:R2:W3:Y:S03]  /*105e0*/  SYNCS.PHASECHK.TRANS64.TRYWAIT P1, [R0+URZ], R229 ;  /* 0x000000e5000075a7 */ /* 0x0004e6000802017f */
[----:B---3--:R-:W-:Y:S05]  /*105f0*/  @!P1 NANOSLEEP.SYNCS 0x989680 ;  /* 0x009896800000995d */ /* 0x008fea0003900000 */
[----:B------:R2:W3:Y:S02]  /*10600*/  @!P1 SYNCS.PHASECHK.TRANS64 P1, [R0+URZ], R229 ;  /* 0x000000e5000095a7 */ /* 0x0004e4000802007f */
[----:B--2---:R2:W5:Y:S02]  /*10610*/  LDL.LU R0, [R1+0x84] ;  /* 0x0000840001007983 */ /* 0x0045640000300800 */
[----:B--23--:R-:W-:Y:S05]  /*10620*/  @!P1 BRA `(.L_x_27) ;  /* 0xfffffffc00e49947 */ /* 0x00cfea000383ffff */
[----:B------:R-:W-:Y:S05]  /*10630*/  BRA `(.L_x_26) ;  /* 0xffffff2800c07947 */ /* 0x000fea000383ffff */
.L_x_302:
[----:B------:R-:W-:Y:S01]  /*10640*/  BSSY B1, `(.L_x_321) ;  /* 0x0000006000017945 */ /* 0x000fe20003800000 */
[----:B------:R-:W-:-:S07]  /*10650*/  IMAD.MOV.U32 R0, RZ, RZ, -0x1 ;  /* 0xffffffffff007424 */ /* 0x000fce00078e00ff */
[----:B------:R-:W-:Y:S05]  /*10660*/  WARPSYNC.COLLECTIVE R0, `(.L_x_322) ;  /* 0x00000000000c7348 */ /* 0x000fea0003c00000 */
[----:B------:R-:W-:Y:S02]  /*10670*/  ELECT P0, UR62, PT ;  /* 0x00000000003e782f */ /* 0x000fe40003800000 */
[----:B------:R-:W-:Y:S01]  /*10680*/  MOV R0, UR62 ;  /* 0x0000003e00007c02 */ /* 0x000fe20008000f00 */
[----:B------:R-:W-:Y:S10]  /*10690*/  ENDCOLLECTIVE ;  /* 0x000000000000791b */ /* 0x000ff40003800000 */
.L_x_322:
[----:B------:R-:W-:Y:S05]  /*106a0*/  BSYNC B1 ;  /* 0x0000000000017941 */ /* 0x000fea0003800000 */
.L_x_321:
[----:B------:R-:W-:Y:S05]  /*106b0*/  BRA `(.L_x_323) ;  /* 0xfffffff000047947 */ /* 0x000fea000383ffff */
.L_x_305:
[----:B0-----:R0:W2:Y:S02]  /*106c0*/  SYNCS.PHASECHK.TRANS64.TRYWAIT P0, [R5+URZ+0x20], R2 ;  /* 0x00002002050075a7 */ /* 0x0010a4000800017f */
[----:B--2---:R-:W-:Y:S05]  /*106d0*/  @!P0 NANOSLEEP.SYNCS 0x989680 ;  /* 0x009896800000895d */ /* 0x004fea0003900000 */
[----:B------:R-:W2:Y:S02]  /*106e0*/  @!P0 SYNCS.PHASECHK.TRANS64 P0, [R5+URZ+0x20], R2 ;  /* 0x00002002050085a7 */ /* 0x000ea4000800007f */
[----:B--2---:R-:W-:Y:S05]  /*106f0*/  @!P0 BRA `(.L_x_305) ;  /* 0xfffffffc00f08947 */ /* 0x004fea000383ffff */
[----:B------:R-:W-:Y:S05]  /*10700*/  BRA `(.L_x_324) ;  /* 0xfffffff000487947 */ /* 0x000fea000383ffff */
.L_x_313:
[----:B------:R-:W-:Y:S01]  /*10710*/  BSSY B0, `(.L_x_325) ;  /* 0x0000006000007945 */ /* 0x000fe20003800000 */
[----:B------:R-:W-:-:S07]  /*10720*/  IMAD.MOV.U32 R0, RZ, RZ, -0x1 ;  /* 0xffffffffff007424 */ /* 0x000fce00078e00ff */
[----:B------:R-:W-:Y:S05]  /*10730*/  WARPSYNC.COLLECTIVE R0, `(.L_x_326) ;  /* 0x00000000000c7348 */ /* 0x000fea0003c00000 */
[----:B------:R-:W-:Y:S02]  /*10740*/  ELECT P0, UR62, PT ;  /* 0x00000000003e782f */ /* 0x000fe40003800000 */
[----:B------:R-:W-:Y:S01]  /*10750*/  MOV R0, UR62 ;  /* 0x0000003e00007c02 */ /* 0x000fe20008000f00 */
[----:B------:R-:W-:Y:S10]  /*10760*/  ENDCOLLECTIVE ;  /* 0x000000000000791b */ /* 0x000ff40003800000 */
.L_x_326:
[----:B------:R-:W-:Y:S05]  /*10770*/  BSYNC B0 ;  /* 0x0000000000007941 */ /* 0x000fea0003800000 */
.L_x_325:
[----:B------:R-:W-:Y:S05]  /*10780*/  BRA `(.L_x_327) ;  /* 0xfffffff800bc7947 */ /* 0x000fea000383ffff */
.L_x_317:
[----:B0-----:R0:W1:Y:S02]  /*10790*/  SYNCS.PHASECHK.TRANS64.TRYWAIT P0, [R5+URZ], R2 ;  /* 0x00000002050075a7 */ /* 0x001064000800017f */
[----:B-1----:R-:W-:Y:S05]  /*107a0*/  @!P0 NANOSLEEP.SYNCS 0x989680 ;  /* 0x009896800000895d */ /* 0x002fea0003900000 */
[----:B------:R-:W1:Y:S02]  /*107b0*/  @!P0 SYNCS.PHASECHK.TRANS64 P0, [R5+URZ], R2 ;  /* 0x00000002050085a7 */ /* 0x000e64000800007f */
[----:B-1----:R-:W-:Y:S05]  /*107c0*/  @!P0 BRA `(.L_x_317) ;  /* 0xfffffffc00f08947 */ /* 0x002fea000383ffff */
[----:B------:R-:W-:Y:S05]  /*107d0*/  BRA `(.L_x_328) ;  /* 0xfffffffc00007947 */ /* 0x000fea000383ffff */
.L_x_318:
[----:B0-----:R0:W1:Y:S02]  /*107e0*/  SYNCS.PHASECHK.TRANS64.TRYWAIT P0, [R7+URZ], R4 ;  /* 0x00000004070075a7 */ /* 0x001064000800017f */
[----:B-1----:R-:W-:Y:S05]  /*107f0*/  @!P0 NANOSLEEP.SYNCS 0x989680 ;  /* 0x009896800000895d */ /* 0x002fea0003900000 */
[----:B------:R-:W1:Y:S02]  /*10800*/  @!P0 SYNCS.PHASECHK.TRANS64 P0, [R7+URZ], R4 ;  /* 0x00000004070085a7 */ /* 0x000e64000800007f */
[----:B-1----:R-:W-:Y:S05]  /*10810*/  @!P0 BRA `(.L_x_318) ;  /* 0xfffffffc00f08947 */ /* 0x002fea000383ffff */
[----:B------:R-:W-:Y:S05]  /*10820*/  BRA `(.L_x_329) ;  /* 0xfffffffc00107947 */ /* 0x000fea000383ffff */
.L_x_319:
[----:B-1----:R1:W2:Y:S02]  /*10830*/  SYNCS.PHASECHK.TRANS64.TRYWAIT P0, [R6+URZ], R5 ;  /* 0x00000005060075a7 */ /* 0x0022a4000800017f */
[----:B--2---:R-:W-:Y:S05]  /*10840*/  @!P0 NANOSLEEP.SYNCS 0x989680 ;  /* 0x009896800000895d */ /* 0x004fea0003900000 */
[----:B------:R-:W2:Y:S02]  /*10850*/  @!P0 SYNCS.PHASECHK.TRANS64 P0, [R6+URZ], R5 ;  /* 0x00000005060085a7 */ /* 0x000ea4000800007f */
[----:B--2---:R-:W-:Y:S05]  /*10860*/  @!P0 BRA `(.L_x_319) ;  /* 0xfffffffc00f08947 */ /* 0x004fea000383ffff */
[----:B------:R-:W-:Y:S05]  /*10870*/  BRA `(.L_x_330) ;  /* 0xfffffffc00187947 */ /* 0x000fea000383ffff */
.L_x_331:
[----:B------:R-:W-:-:S00]  /*10880*/  BRA `(.L_x_331) ;  /* 0xfffffffc00fc7947 */ /* 0x000fc0000383ffff */
[----:B------:R-:W-:-:S00]  /*10890*/  NOP ;  /* 0x0000000000007918 */ /* 0x000fc00000000000 */
        /* <DEDUP_REMOVED lines=14> */
.L_x_332:


//--------------------- .nv.shared._ZN7cutlass13device_kernelINS_4gemm6kernel13GemmUniversalIN4cute5tupleIJiiiiEEENS1_10collective13CollectiveMmaINS1_37MainloopSm90TmaGmmaWarpSpecializedFP8ILi4ENS5_IJNS4_1CILi1EEENSA_ILi2EEESB_EEENS1_35KernelTmaWarpSpecializedCooperativeEEENS5_IJNSA_ILi256EEENSA_ILi128EEESH_EEENS_12float_e4m3_tENS5_IJlSB_lEEESJ_SK_NS4_8TiledMMAINS4_8MMA_AtomIJNS4_4SM904GMMA31MMA_64x128x32_F32E4M3E4M3_SS_TNILNSO_7ScaleInE1ELSQ_1EEEEEENS4_6LayoutINS5_IJSC_SB_SB_EEENS5_IJSB_NSA_ILi0EEESV_EEEEENS5_IJNS4_10UnderscoreESY_SY_EEEEENS4_23SM90_TMA_LOAD_MULTICASTENS4_14ComposedLayoutINS4_7SwizzleILi3ELi4ELi3EEENS4_18smem_ptr_flag_bitsILi8EEENST_INS5_IJNSA_ILi8EEESH_EEENS5_IJSH_SB_EEEEEEEvNS4_8identityENS4_13SM90_TMA_LOADES1B_vS1C_EENS_8epilogue10collective6detail29Sm90TmaWarpSpecializedAdapterINS1G_15DefaultEpilogueISJ_SK_SK_NS1F_6thread17LinearCombinationISJ_Li1EffLNS1K_9ScaleType4KindE0ELNS_15FloatRoundStyleE2ESJ_EENS1_15EpilogueDefaultEEEEEvvEEEEvNT_6ParamsE --------------------------
	.section	.nv.shared._ZN7cutlass13device_kernelINS_4gemm6kernel13GemmUniversalIN4cute5tupleIJiiiiEEENS1_10collective13CollectiveMmaINS1_37MainloopSm90TmaGmmaWarpSpecializedFP8ILi4ENS5_IJNS4_1CILi1EEENSA_ILi2EEESB_EEENS1_35KernelTmaWarpSpecializedCooperativeEEENS5_IJNSA_ILi256EEENSA_ILi128EEESH_EEENS_12float_e4m3_tENS5_IJlSB_lEEESJ_SK_NS4_8TiledMMAINS4_8MMA_AtomIJNS4_4SM904GMMA31MMA_64x128x32_F32E4M3E4M3_SS_TNILNSO_7ScaleInE1ELSQ_1EEEEEENS4_6LayoutINS5_IJSC_SB_SB_EEENS5_IJSB_NSA_ILi0EEESV_EEEEENS5_IJNS4_10UnderscoreESY_SY_EEEEENS4_23SM90_TMA_LOAD_MULTICASTENS4_14ComposedLayoutINS4_7SwizzleILi3ELi4ELi3EEENS4_18smem_ptr_flag_bitsILi8EEENST_INS5_IJNSA_ILi8EEESH_EEENS5_IJSH_SB_EEEEEEEvNS4_8identityENS4_13SM90_TMA_LOADES1B_vS1C_EENS_8epilogue10collective6detail29Sm90TmaWarpSpecializedAdapterINS1G_15DefaultEpilogueISJ_SK_SK_NS1F_6thread17LinearCombinationISJ_Li1EffLNS1K_9ScaleType4KindE0ELNS_15FloatRoundStyleE2ESJ_EENS1_15EpilogueDefaultEEEEEvvEEEEvNT_6ParamsE,"aw",@nobits
	.sectionflags	@""
	.align	16
	.zero		1024


//--------------------- .nv.shared.reserved.0     --------------------------
	.section	.nv.shared.reserved.0,"aw",@nobits
	.weak		__nv_reservedSMEM_offset_0_alias
	.size		__nv_reservedSMEM_offset_0_alias, 0, 0
	.other		__nv_reservedSMEM_offset_0_alias,@"STO_CUDA_RESERVED_SHARED STV_DEFAULT"
__nv_reservedSMEM_offset_0_alias:
	.zero		0


//--------------------- .nv.global                --------------------------
	.section	.nv.global,"aw",@nobits
.nv.global:
	.type		_ZN39_INTERNAL_101b79f2_4_k_cu_00b9d695_46794cute1_E,@object
	.size		_ZN39_INTERNAL_101b79f2_4_k_cu_00b9d695_46794cute1_E,(_ZN39_INTERNAL_101b79f2_4_k_cu_00b9d695_46794cuda3std3__45__cpo6cbeginE - _ZN39_INTERNAL_101b79f2_4_k_cu_00b9d695_46794cute1_E)
_ZN39_INTERNAL_101b79f2_4_k_cu_00b9d695_46794cute1_E:
	.zero		1
	.type		_ZN39_INTERNAL_101b79f2_4_k_cu_00b9d695_46794cuda3std3__45__cpo6cbeginE,@object
	.size		_ZN39_INTERNAL_101b79f2_4_k_cu_00b9d695_46794cuda3std3__45__cpo6cbeginE,(_ZN39_INTERNAL_101b79f2_4_k_cu_00b9d695_46794cuda3std3__48in_placeE - _ZN39_INTERNAL_101b79f2_4_k_cu_00b9d695_46794cuda3std3__45__cpo6cbeginE)
_ZN39_INTERNAL_101b79f2_4_k_cu_00b9d695_46794cuda3std3__45__cpo6cbeginE:
	.zero		1
	.type		_ZN39_INTERNAL_101b79f2_4_k_cu_00b9d695_46794cuda3std3__48in_placeE,@object
	.size		_ZN39_INTERNAL_101b79f2_4_k_cu_00b9d695_46794cuda3std3__48in_placeE,(_ZN39_INTERNAL_101b79f2_4_k_cu_00b9d695_46794cuda3std6ranges3__45__cpo9iter_moveE - _ZN39_INTERNAL_101b79f2_4_k_cu_00b9d695_46794cuda3std3__48in_placeE)
_ZN39_INTERNAL_101b79f2_4_k_cu_00b9d695_46794cuda3std3__48in_placeE:
	.zero		1
	.type		_ZN39_INTERNAL_101b79f2_4_k_cu_00b9d695_46794cuda3std6ranges3__45__cpo9iter_moveE,@object
	.size		_ZN39_INTERNAL_101b79f2_4_k_cu_00b9d695_46794cuda3std6ranges3__45__cpo9iter_moveE,(_ZN39_INTERNAL_101b79f2_4_k_cu_00b9d695_46794cuda3std3__45__cpo5beginE - _ZN39_INTERNAL_101b79f2_4_k_cu_00b9d695_46794cuda3std6ranges3__45__cpo9iter_moveE)
_ZN39_INTERNAL_101b79f2_4_k_cu_00b9d695_46794cuda3std6ranges3__45__cpo9iter_moveE:
	.zero		1
	.type		_ZN39_INTERNAL_101b79f2_4_k_cu_00b9d695_46794cuda3std3__45__cpo5beginE,@object
	.size		_ZN39_INTERNAL_101b79f2_4_k_cu_00b9d695_46794cuda3std3__45__cpo5beginE,(_ZN39_INTERNAL_101b79f2_4_k_cu_00b9d695_46794cuda3std3__441_GLOBAL__N__101b79f2_4_k_cu_00b9d695_46796ignoreE - _ZN39_INTERNAL_101b79f2_4_k_cu_00b9d695_46794cuda3std3__45__cpo5beginE)
_ZN39_INTERNAL_101b79f2_4_k_cu_00b9d695_46794cuda3std3__45__cpo5beginE:
	.zero		1
	.type		_ZN39_INTERNAL_101b79f2_4_k_cu_00b9d695_46794cuda3std3__441_GLOBAL__N__101b79f2_4_k_cu_00b9d695_46796ignoreE,@object
	.size		_ZN39_INTERNAL_101b79f2_4_k_cu_00b9d695_46794cuda3std3__441_GLOBAL__N__101b79f2_4_k_cu_00b9d695_46796ignoreE,(_ZN39_INTERNAL_101b79f2_4_k_cu_00b9d695_46794cute7productE - _ZN39_INTERNAL_101b79f2_4_k_cu_00b9d695_46794cuda3std3__441_GLOBAL__N__101b79f2_4_k_cu_00b9d695_46796ignoreE)
_ZN39_INTERNAL_101b79f2_4_k_cu_00b9d695_46794cuda3std3__441_GLOBAL__N__101b79f2_4_k_cu_00b9d695_46796ignoreE:
	.zero		1
	.type		_ZN39_INTERNAL_101b79f2_4_k_cu_00b9d695_46794cute7productE,@object
	.size		_ZN39_INTERNAL_101b79f2_4_k_cu_00b9d695_46794cute7productE,(_ZN39_INTERNAL_101b79f2_4_k_cu_00b9d695_46794cuda3std3__45__cpo3endE - _ZN39_INTERNAL_101b79f2_4_k_cu_00b9d695_46794cute7productE)
_ZN39_INTERNAL_101b79f2_4_k_cu_00b9d695_46794cute7productE:
	.zero		1
	.type		_ZN39_INTERNAL_101b79f2_4_k_cu_00b9d695_46794cuda3std3__45__cpo3endE,@object
	.size		_ZN39_INTERNAL_101b79f2_4_k_cu_00b9d695_46794cuda3std3__45__cpo3endE,(_ZN39_INTERNAL_101b79f2_4_k_cu_00b9d695_46794cuda3std3__419piecewise_constructE - _ZN39_INTERNAL_101b79f2_4_k_cu_00b9d695_46794cuda3std3__45__cpo3endE)
_ZN39_INTERNAL_101b79f2_4_k_cu_00b9d695_46794cuda3std3__45__cpo3endE:
	.zero		1
	.type		_ZN39_INTERNAL_101b79f2_4_k_cu_00b9d695_46794cuda3std3__419piecewise_constructE,@object
	.size		_ZN39_INTERNAL_101b79f2_4_k_cu_00b9d695_46794cuda3std3__419piecewise_constructE,(_ZN39_INTERNAL_101b79f2_4_k_cu_00b9d695_46794cuda3std3__45__cpo4cendE - _ZN39_INTERNAL_101b79f2_4_k_cu_00b9d695_46794cuda3std3__419piecewise_constructE)
_ZN39_INTERNAL_101b79f2_4_k_cu_00b9d695_46794cuda3std3__419piecewise_constructE:
	.zero		1
	.type		_ZN39_INTERNAL_101b79f2_4_k_cu_00b9d695_46794cuda3std3__45__cpo4cendE,@object
	.size		_ZN39_INTERNAL_101b79f2_4_k_cu_00b9d695_46794cuda3std3__45__cpo4cendE,(_ZN39_INTERNAL_101b79f2_4_k_cu_00b9d695_46794cuda3std6ranges3__45__cpo4swapE - _ZN39_INTERNAL_101b79f2_4_k_cu_00b9d695_46794cuda3std3__45__cpo4cendE)
_ZN39_INTERNAL_101b79f2_4_k_cu_00b9d695_46794cuda3std3__45__cpo4cendE:
	.zero		1
	.type		_ZN39_INTERNAL_101b79f2_4_k_cu_00b9d695_46794cuda3std6ranges3__45__cpo4swapE,@object
	.size		_ZN39_INTERNAL_101b79f2_4_k_cu_00b9d695_46794cuda3std6ranges3__45__cpo4swapE,(.L_7 - _ZN39_INTERNAL_101b79f2_4_k_cu_00b9d695_46794cuda3std6ranges3__45__cpo4swapE)
_ZN39_INTERNAL_101b79f2_4_k_cu_00b9d695_46794cuda3std6ranges3__45__cpo4swapE:
	.zero		1
.L_7:


//--------------------- .nv.constant0._ZN7cutlass13device_kernelINS_4gemm6kernel13GemmUniversalIN4cute5tupleIJiiiiEEENS1_10collective13CollectiveMmaINS1_37MainloopSm90TmaGmmaWarpSpecializedFP8ILi4ENS5_IJNS4_1CILi1EEENSA_ILi2EEESB_EEENS1_35KernelTmaWarpSpecializedCooperativeEEENS5_IJNSA_ILi256EEENSA_ILi128EEESH_EEENS_12float_e4m3_tENS5_IJlSB_lEEESJ_SK_NS4_8TiledMMAINS4_8MMA_AtomIJNS4_4SM904GMMA31MMA_64x128x32_F32E4M3E4M3_SS_TNILNSO_7ScaleInE1ELSQ_1EEEEEENS4_6LayoutINS5_IJSC_SB_SB_EEENS5_IJSB_NSA_ILi0EEESV_EEEEENS5_IJNS4_10UnderscoreESY_SY_EEEEENS4_23SM90_TMA_LOAD_MULTICASTENS4_14ComposedLayoutINS4_7SwizzleILi3ELi4ELi3EEENS4_18smem_ptr_flag_bitsILi8EEENST_INS5_IJNSA_ILi8EEESH_EEENS5_IJSH_SB_EEEEEEEvNS4_8identityENS4_13SM90_TMA_LOADES1B_vS1C_EENS_8epilogue10collective6detail29Sm90TmaWarpSpecializedAdapterINS1G_15DefaultEpilogueISJ_SK_SK_NS1F_6thread17LinearCombinationISJ_Li1EffLNS1K_9ScaleType4KindE0ELNS_15FloatRoundStyleE2ESJ_EENS1_15EpilogueDefaultEEEEEvvEEEEvNT_6ParamsE --------------------------
	.section	.nv.constant0._ZN7cutlass13device_kernelINS_4gemm6kernel13GemmUniversalIN4cute5tupleIJiiiiEEENS1_10collective13CollectiveMmaINS1_37MainloopSm90TmaGmmaWarpSpecializedFP8ILi4ENS5_IJNS4_1CILi1EEENSA_ILi2EEESB_EEENS1_35KernelTmaWarpSpecializedCooperativeEEENS5_IJNSA_ILi256EEENSA_ILi128EEESH_EEENS_12float_e4m3_tENS5_IJlSB_lEEESJ_SK_NS4_8TiledMMAINS4_8MMA_AtomIJNS4_4SM904GMMA31MMA_64x128x32_F32E4M3E4M3_SS_TNILNSO_7ScaleInE1ELSQ_1EEEEEENS4_6LayoutINS5_IJSC_SB_SB_EEENS5_IJSB_NSA_ILi0EEESV_EEEEENS5_IJNS4_10UnderscoreESY_SY_EEEEENS4_23SM90_TMA_LOAD_MULTICASTENS4_14ComposedLayoutINS4_7SwizzleILi3ELi4ELi3EEENS4_18smem_ptr_flag_bitsILi8EEENST_INS5_IJNSA_ILi8EEESH_EEENS5_IJSH_SB_EEEEEEEvNS4_8identityENS4_13SM90_TMA_LOADES1B_vS1C_EENS_8epilogue10collective6detail29Sm90TmaWarpSpecializedAdapterINS1G_15DefaultEpilogueISJ_SK_SK_NS1F_6thread17LinearCombinationISJ_Li1EffLNS1K_9ScaleType4KindE0ELNS_15FloatRoundStyleE2ESJ_EENS1_15EpilogueDefaultEEEEEvvEEEEvNT_6ParamsE,"a",@progbits
	.sectionflags	@""
	.align	4
.nv.constant0._ZN7cutlass13device_kernelINS_4gemm6kernel13GemmUniversalIN4cute5tupleIJiiiiEEENS1_10collective13CollectiveMmaINS1_37MainloopSm90TmaGmmaWarpSpecializedFP8ILi4ENS5_IJNS4_1CILi1EEENSA_ILi2EEESB_EEENS1_35KernelTmaWarpSpecializedCooperativeEEENS5_IJNSA_ILi256EEENSA_ILi128EEESH_EEENS_12float_e4m3_tENS5_IJlSB_lEEESJ_SK_NS4_8TiledMMAINS4_8MMA_AtomIJNS4_4SM904GMMA31MMA_64x128x32_F32E4M3E4M3_SS_TNILNSO_7ScaleInE1ELSQ_1EEEEEENS4_6LayoutINS5_IJSC_SB_SB_EEENS5_IJSB_NSA_ILi0EEESV_EEEEENS5_IJNS4_10UnderscoreESY_SY_EEEEENS4_23SM90_TMA_LOAD_MULTICASTENS4_14ComposedLayoutINS4_7SwizzleILi3ELi4ELi3EEENS4_18smem_ptr_flag_bitsILi8EEENST_INS5_IJNSA_ILi8EEESH_EEENS5_IJSH_SB_EEEEEEEvNS4_8identityENS4_13SM90_TMA_LOADES1B_vS1C_EENS_8epilogue10collective6detail29Sm90TmaWarpSpecializedAdapterINS1G_15DefaultEpilogueISJ_SK_SK_NS1F_6thread17LinearCombinationISJ_Li1EffLNS1K_9ScaleType4KindE0ELNS_15FloatRoundStyleE2ESJ_EENS1_15EpilogueDefaultEEEEEvvEEEEvNT_6ParamsE:
	.zero		1664


//--------------------- SYMBOLS --------------------------

	.type		.nv.reservedSmem.offset0,@object
	.size		.nv.reservedSmem.offset0,0x4
